//
// Generated by NVIDIA NVVM Compiler
//
// Compiler Build ID: CL-36424714
// Cuda compilation tools, release 13.0, V13.0.88
// Based on NVVM 20.0.0
//

.version 9.0
.target sm_100
.address_size 64

	// .globl	_Z25initializeDistancesKernelPii
.extern .func  (.param .b64 func_retval0) malloc
(
	.param .b64 malloc_param_0
)
;
.extern .func free
(
	.param .b64 free_param_0
)
;

.visible .entry _Z25initializeDistancesKernelPii(
	.param .u64 .ptr .align 1 _Z25initializeDistancesKernelPii_param_0,
	.param .u32 _Z25initializeDistancesKernelPii_param_1
)
{
	.reg .pred 	%p<3>;
	.reg .b32 	%r<12>;
	.reg .b64 	%rd<7>;

	ld.param.u64 	%rd2, [_Z25initializeDistancesKernelPii_param_0];
	ld.param.u32 	%r2, [_Z25initializeDistancesKernelPii_param_1];
	cvta.to.global.u64 	%rd1, %rd2;
	mov.u32 	%r3, %ctaid.x;
	mov.u32 	%r4, %ntid.x;
	mov.u32 	%r5, %tid.x;
	mad.lo.s32 	%r1, %r3, %r4, %r5;
	mul.lo.s32 	%r6, %r2, %r2;
	setp.ge.s32 	%p1, %r1, %r6;
	@%p1 bra 	$L__BB0_4;
	div.s32 	%r7, %r1, %r2;
	mul.lo.s32 	%r8, %r7, %r2;
	sub.s32 	%r9, %r1, %r8;
	setp.ne.s32 	%p2, %r7, %r9;
	@%p2 bra 	$L__BB0_3;
	mul.wide.s32 	%rd5, %r1, 4;
	add.s64 	%rd6, %rd1, %rd5;
	mov.b32 	%r11, 0;
	st.global.u32 	[%rd6], %r11;
	bra.uni 	$L__BB0_4;
$L__BB0_3:
	mul.wide.s32 	%rd3, %r1, 4;
	add.s64 	%rd4, %rd1, %rd3;
	mov.b32 	%r10, 2147483647;
	st.global.u32 	[%rd4], %r10;
$L__BB0_4:
	ret;

}
	// .globl	_Z22parallelDijkstraKernelPiS_S_i
.visible .entry _Z22parallelDijkstraKernelPiS_S_i(
	.param .u64 .ptr .align 1 _Z22parallelDijkstraKernelPiS_S_i_param_0,
	.param .u64 .ptr .align 1 _Z22parallelDijkstraKernelPiS_S_i_param_1,
	.param .u64 .ptr .align 1 _Z22parallelDijkstraKernelPiS_S_i_param_2,
	.param .u32 _Z22parallelDijkstraKernelPiS_S_i_param_3
)
{
	.reg .pred 	%p<81>;
	.reg .b16 	%rs<20>;
	.reg .b32 	%r<208>;
	.reg .b64 	%rd<114>;

	ld.param.u64 	%rd31, [_Z22parallelDijkstraKernelPiS_S_i_param_1];
	ld.param.u64 	%rd32, [_Z22parallelDijkstraKernelPiS_S_i_param_2];
	ld.param.u32 	%r90, [_Z22parallelDijkstraKernelPiS_S_i_param_3];
	cvta.to.global.u64 	%rd1, %rd31;
	cvta.to.global.u64 	%rd2, %rd32;
	mov.u32 	%r1, %ctaid.x;
	setp.ge.s32 	%p1, %r1, %r90;
	@%p1 bra 	$L__BB1_84;
	cvt.u64.u32 	%rd33, %r90;
	mul.wide.u32 	%rd34, %r90, 4;
	{ // callseq 0, 0
	.param .b64 param0;
	st.param.b64 	[param0], %rd34;
	.param .b64 retval0;
	call.uni (retval0), 
	malloc, 
	(
	param0
	);
	ld.param.b64 	%rd35, [retval0];
	} // callseq 0
	{ // callseq 1, 0
	.param .b64 param0;
	st.param.b64 	[param0], %rd33;
	.param .b64 retval0;
	call.uni (retval0), 
	malloc, 
	(
	param0
	);
	ld.param.b64 	%rd36, [retval0];
	} // callseq 1
	add.s32 	%r92, %r90, -1;
	and.b32  	%r2, %r90, 7;
	setp.lt.u32 	%p2, %r92, 7;
	mov.b32 	%r178, 0;
	@%p2 bra 	$L__BB1_4;
	and.b32  	%r178, %r90, -8;
	mov.b32 	%r176, 0;
$L__BB1_3:
	.pragma "nounroll";
	cvt.u64.u32 	%rd37, %r176;
	mul.wide.u32 	%rd38, %r176, 4;
	add.s64 	%rd39, %rd35, %rd38;
	mov.b32 	%r94, 2147483647;
	st.u32 	[%rd39], %r94;
	add.s64 	%rd40, %rd36, %rd37;
	mov.b16 	%rs1, 0;
	st.u8 	[%rd40], %rs1;
	st.u32 	[%rd39+4], %r94;
	st.u8 	[%rd40+1], %rs1;
	st.u32 	[%rd39+8], %r94;
	st.u8 	[%rd40+2], %rs1;
	st.u32 	[%rd39+12], %r94;
	st.u8 	[%rd40+3], %rs1;
	st.u32 	[%rd39+16], %r94;
	st.u8 	[%rd40+4], %rs1;
	st.u32 	[%rd39+20], %r94;
	st.u8 	[%rd40+5], %rs1;
	st.u32 	[%rd39+24], %r94;
	st.u8 	[%rd40+6], %rs1;
	st.u32 	[%rd39+28], %r94;
	st.u8 	[%rd40+7], %rs1;
	add.s32 	%r176, %r176, 8;
	setp.ne.s32 	%p3, %r176, %r178;
	@%p3 bra 	$L__BB1_3;
$L__BB1_4:
	setp.eq.s32 	%p4, %r2, 0;
	@%p4 bra 	$L__BB1_12;
	and.b32  	%r7, %r90, 3;
	setp.lt.u32 	%p5, %r2, 4;
	@%p5 bra 	$L__BB1_7;
	cvt.u64.u32 	%rd41, %r178;
	mul.wide.u32 	%rd42, %r178, 4;
	add.s64 	%rd43, %rd35, %rd42;
	mov.b32 	%r95, 2147483647;
	st.u32 	[%rd43], %r95;
	add.s64 	%rd44, %rd36, %rd41;
	mov.b16 	%rs2, 0;
	st.u8 	[%rd44], %rs2;
	st.u32 	[%rd43+4], %r95;
	st.u8 	[%rd44+1], %rs2;
	st.u32 	[%rd43+8], %r95;
	st.u8 	[%rd44+2], %rs2;
	st.u32 	[%rd43+12], %r95;
	st.u8 	[%rd44+3], %rs2;
	add.s32 	%r178, %r178, 4;
$L__BB1_7:
	setp.eq.s32 	%p6, %r7, 0;
	@%p6 bra 	$L__BB1_12;
	setp.eq.s32 	%p7, %r7, 1;
	@%p7 bra 	$L__BB1_10;
	cvt.u64.u32 	%rd45, %r178;
	mul.wide.u32 	%rd46, %r178, 4;
	add.s64 	%rd47, %rd35, %rd46;
	mov.b32 	%r96, 2147483647;
	st.u32 	[%rd47], %r96;
	add.s64 	%rd48, %rd36, %rd45;
	mov.b16 	%rs3, 0;
	st.u8 	[%rd48], %rs3;
	st.u32 	[%rd47+4], %r96;
	st.u8 	[%rd48+1], %rs3;
	add.s32 	%r178, %r178, 2;
$L__BB1_10:
	and.b32  	%r97, %r90, 1;
	setp.eq.b32 	%p8, %r97, 1;
	not.pred 	%p9, %p8;
	@%p9 bra 	$L__BB1_12;
	cvt.u64.u32 	%rd49, %r178;
	mul.wide.u32 	%rd50, %r178, 4;
	add.s64 	%rd51, %rd35, %rd50;
	mov.b32 	%r98, 2147483647;
	st.u32 	[%rd51], %r98;
	add.s64 	%rd52, %rd36, %rd49;
	mov.b16 	%rs4, 0;
	st.u8 	[%rd52], %rs4;
$L__BB1_12:
	mul.wide.u32 	%rd53, %r1, 4;
	add.s64 	%rd54, %rd35, %rd53;
	mov.b32 	%r99, 0;
	st.u32 	[%rd54], %r99;
	setp.lt.u32 	%p10, %r90, 2;
	@%p10 bra 	$L__BB1_70;
	mul.lo.s32 	%r12, %r90, %r1;
	and.b32  	%r13, %r90, 3;
	and.b32  	%r14, %r90, 2147483644;
	mov.b32 	%r180, 0;
	cvt.u64.u32 	%rd77, %r12;
$L__BB1_14:
	mov.u32 	%r15, %r180;
	setp.lt.u32 	%p11, %r90, 4;
	mov.b32 	%r184, 2147483647;
	mov.b32 	%r185, -1;
	mov.b32 	%r193, 0;
	@%p11 bra 	$L__BB1_25;
	mov.b32 	%r184, 2147483647;
	mov.b32 	%r185, -1;
	mov.b32 	%r181, 0;
$L__BB1_16:
	cvt.u64.u32 	%rd55, %r181;
	add.s64 	%rd5, %rd36, %rd55;
	ld.u8 	%rs5, [%rd5];
	setp.ne.s16 	%p12, %rs5, 0;
	mul.wide.u32 	%rd56, %r181, 4;
	add.s64 	%rd6, %rd35, %rd56;
	@%p12 bra 	$L__BB1_18;
	ld.u32 	%r108, [%rd6];
	setp.gt.s32 	%p13, %r108, %r184;
	min.s32 	%r184, %r108, %r184;
	selp.b32 	%r185, %r185, %r181, %p13;
$L__BB1_18:
	ld.u8 	%rs6, [%rd5+1];
	setp.ne.s16 	%p14, %rs6, 0;
	@%p14 bra 	$L__BB1_20;
	add.s32 	%r109, %r181, 1;
	ld.u32 	%r110, [%rd6+4];
	setp.gt.s32 	%p15, %r110, %r184;
	min.s32 	%r184, %r110, %r184;
	selp.b32 	%r185, %r185, %r109, %p15;
$L__BB1_20:
	ld.u8 	%rs7, [%rd5+2];
	setp.ne.s16 	%p16, %rs7, 0;
	@%p16 bra 	$L__BB1_22;
	add.s32 	%r111, %r181, 2;
	ld.u32 	%r112, [%rd6+8];
	setp.gt.s32 	%p17, %r112, %r184;
	min.s32 	%r184, %r112, %r184;
	selp.b32 	%r185, %r185, %r111, %p17;
$L__BB1_22:
	ld.u8 	%rs8, [%rd5+3];
	setp.ne.s16 	%p18, %rs8, 0;
	@%p18 bra 	$L__BB1_24;
	add.s32 	%r113, %r181, 3;
	ld.u32 	%r114, [%rd6+12];
	setp.gt.s32 	%p19, %r114, %r184;
	min.s32 	%r184, %r114, %r184;
	selp.b32 	%r185, %r185, %r113, %p19;
$L__BB1_24:
	add.s32 	%r181, %r181, 4;
	setp.ne.s32 	%p20, %r181, %r14;
	mov.u32 	%r193, %r14;
	@%p20 bra 	$L__BB1_16;
$L__BB1_25:
	setp.eq.s32 	%p21, %r13, 0;
	@%p21 bra 	$L__BB1_34;
	cvt.u64.u32 	%rd57, %r193;
	add.s64 	%rd7, %rd36, %rd57;
	ld.u8 	%rs9, [%rd7];
	setp.ne.s16 	%p22, %rs9, 0;
	mul.wide.u32 	%rd58, %r193, 4;
	add.s64 	%rd8, %rd35, %rd58;
	@%p22 bra 	$L__BB1_28;
	ld.u32 	%r115, [%rd8];
	setp.gt.s32 	%p23, %r115, %r184;
	min.s32 	%r184, %r115, %r184;
	selp.b32 	%r185, %r185, %r193, %p23;
$L__BB1_28:
	setp.eq.s32 	%p24, %r13, 1;
	@%p24 bra 	$L__BB1_34;
	ld.u8 	%rs10, [%rd7+1];
	setp.ne.s16 	%p25, %rs10, 0;
	@%p25 bra 	$L__BB1_31;
	ld.u32 	%r116, [%rd8+4];
	setp.gt.s32 	%p26, %r116, %r184;
	min.s32 	%r184, %r116, %r184;
	add.s32 	%r117, %r193, 1;
	selp.b32 	%r185, %r185, %r117, %p26;
$L__BB1_31:
	setp.eq.s32 	%p27, %r13, 2;
	@%p27 bra 	$L__BB1_34;
	ld.u8 	%rs11, [%rd7+2];
	setp.ne.s16 	%p28, %rs11, 0;
	@%p28 bra 	$L__BB1_34;
	ld.u32 	%r118, [%rd8+8];
	setp.gt.s32 	%p29, %r118, %r184;
	add.s32 	%r119, %r193, 2;
	selp.b32 	%r185, %r185, %r119, %p29;
$L__BB1_34:
	setp.eq.s32 	%p30, %r185, -1;
	@%p30 bra 	$L__BB1_70;
	setp.lt.u32 	%p31, %r90, 4;
	cvt.s64.s32 	%rd59, %r185;
	add.s64 	%rd60, %rd36, %rd59;
	mov.b16 	%rs12, 1;
	st.u8 	[%rd60], %rs12;
	mul.wide.s32 	%rd61, %r185, 4;
	add.s64 	%rd9, %rd35, %rd61;
	mov.b32 	%r202, 0;
	@%p31 bra 	$L__BB1_54;
	mov.b32 	%r201, 0;
$L__BB1_37:
	ld.param.u64 	%rd108, [_Z22parallelDijkstraKernelPiS_S_i_param_0];
	mad.lo.s32 	%r122, %r185, %r90, %r201;
	cvta.to.global.u64 	%rd62, %rd108;
	mul.wide.s32 	%rd63, %r122, 4;
	add.s64 	%rd10, %rd62, %rd63;
	ld.global.u32 	%r123, [%rd10];
	cvt.u64.u32 	%rd11, %r201;
	add.s64 	%rd12, %rd36, %rd11;
	ld.u8 	%rs13, [%rd12];
	setp.ne.s16 	%p32, %rs13, 0;
	setp.eq.s32 	%p33, %r123, 0;
	mul.wide.u32 	%rd64, %r201, 4;
	add.s64 	%rd13, %rd35, %rd64;
	or.pred  	%p34, %p32, %p33;
	@%p34 bra 	$L__BB1_41;
	ld.u32 	%r52, [%rd9];
	setp.eq.s32 	%p35, %r52, 2147483647;
	@%p35 bra 	$L__BB1_41;
	add.s32 	%r53, %r52, %r123;
	ld.u32 	%r124, [%rd13];
	setp.ge.s32 	%p36, %r53, %r124;
	@%p36 bra 	$L__BB1_41;
	cvt.u32.u64 	%r125, %rd11;
	st.u32 	[%rd13], %r53;
	add.s32 	%r126, %r125, %r12;
	mul.wide.u32 	%rd65, %r126, 4;
	add.s64 	%rd66, %rd2, %rd65;
	st.global.u32 	[%rd66], %r185;
$L__BB1_41:
	ld.global.u32 	%r127, [%rd10+4];
	ld.u8 	%rs14, [%rd12+1];
	setp.ne.s16 	%p37, %rs14, 0;
	setp.eq.s32 	%p38, %r127, 0;
	cvt.u64.u32 	%rd67, %r12;
	add.s64 	%rd68, %rd11, %rd67;
	shl.b64 	%rd69, %rd68, 2;
	add.s64 	%rd14, %rd2, %rd69;
	or.pred  	%p39, %p37, %p38;
	@%p39 bra 	$L__BB1_45;
	ld.u32 	%r55, [%rd9];
	setp.eq.s32 	%p40, %r55, 2147483647;
	@%p40 bra 	$L__BB1_45;
	add.s32 	%r56, %r55, %r127;
	ld.u32 	%r128, [%rd13+4];
	setp.ge.s32 	%p41, %r56, %r128;
	@%p41 bra 	$L__BB1_45;
	st.u32 	[%rd13+4], %r56;
	st.global.u32 	[%rd14+4], %r185;
$L__BB1_45:
	ld.global.u32 	%r129, [%rd10+8];
	ld.u8 	%rs15, [%rd12+2];
	setp.ne.s16 	%p42, %rs15, 0;
	setp.eq.s32 	%p43, %r129, 0;
	or.pred  	%p44, %p42, %p43;
	@%p44 bra 	$L__BB1_49;
	ld.u32 	%r58, [%rd9];
	setp.eq.s32 	%p45, %r58, 2147483647;
	@%p45 bra 	$L__BB1_49;
	add.s32 	%r59, %r58, %r129;
	ld.u32 	%r130, [%rd13+8];
	setp.ge.s32 	%p46, %r59, %r130;
	@%p46 bra 	$L__BB1_49;
	st.u32 	[%rd13+8], %r59;
	st.global.u32 	[%rd14+8], %r185;
$L__BB1_49:
	ld.global.u32 	%r131, [%rd10+12];
	ld.u8 	%rs16, [%rd12+3];
	setp.ne.s16 	%p47, %rs16, 0;
	setp.eq.s32 	%p48, %r131, 0;
	or.pred  	%p49, %p47, %p48;
	@%p49 bra 	$L__BB1_53;
	ld.u32 	%r61, [%rd9];
	setp.eq.s32 	%p50, %r61, 2147483647;
	@%p50 bra 	$L__BB1_53;
	add.s32 	%r62, %r61, %r131;
	ld.u32 	%r132, [%rd13+12];
	setp.ge.s32 	%p51, %r62, %r132;
	@%p51 bra 	$L__BB1_53;
	st.u32 	[%rd13+12], %r62;
	st.global.u32 	[%rd14+12], %r185;
$L__BB1_53:
	cvt.u32.u64 	%r133, %rd11;
	add.s32 	%r201, %r133, 4;
	setp.ne.s32 	%p52, %r201, %r14;
	mov.u32 	%r202, %r14;
	@%p52 bra 	$L__BB1_37;
$L__BB1_54:
	setp.eq.s32 	%p53, %r13, 0;
	@%p53 bra 	$L__BB1_69;
	ld.param.u64 	%rd109, [_Z22parallelDijkstraKernelPiS_S_i_param_0];
	mad.lo.s32 	%r134, %r185, %r90, %r202;
	cvta.to.global.u64 	%rd70, %rd109;
	mul.wide.s32 	%rd71, %r134, 4;
	add.s64 	%rd15, %rd70, %rd71;
	ld.global.u32 	%r135, [%rd15];
	cvt.u64.u32 	%rd72, %r202;
	add.s64 	%rd16, %rd36, %rd72;
	ld.u8 	%rs17, [%rd16];
	setp.ne.s16 	%p54, %rs17, 0;
	setp.eq.s32 	%p55, %r135, 0;
	mul.wide.u32 	%rd73, %r202, 4;
	add.s64 	%rd17, %rd35, %rd73;
	or.pred  	%p56, %p54, %p55;
	@%p56 bra 	$L__BB1_59;
	ld.u32 	%r66, [%rd9];
	setp.eq.s32 	%p57, %r66, 2147483647;
	@%p57 bra 	$L__BB1_59;
	add.s32 	%r67, %r66, %r135;
	ld.u32 	%r136, [%rd17];
	setp.ge.s32 	%p58, %r67, %r136;
	@%p58 bra 	$L__BB1_59;
	st.u32 	[%rd17], %r67;
	add.s32 	%r137, %r202, %r12;
	mul.wide.u32 	%rd74, %r137, 4;
	add.s64 	%rd75, %rd2, %rd74;
	st.global.u32 	[%rd75], %r185;
$L__BB1_59:
	setp.eq.s32 	%p59, %r13, 1;
	@%p59 bra 	$L__BB1_69;
	ld.global.u32 	%r138, [%rd15+4];
	ld.u8 	%rs18, [%rd16+1];
	setp.ne.s16 	%p60, %rs18, 0;
	setp.eq.s32 	%p61, %r138, 0;
	or.pred  	%p62, %p60, %p61;
	@%p62 bra 	$L__BB1_64;
	ld.u32 	%r69, [%rd9];
	setp.eq.s32 	%p63, %r69, 2147483647;
	@%p63 bra 	$L__BB1_64;
	add.s32 	%r70, %r69, %r138;
	ld.u32 	%r139, [%rd17+4];
	setp.ge.s32 	%p64, %r70, %r139;
	@%p64 bra 	$L__BB1_64;
	st.u32 	[%rd17+4], %r70;
	cvt.u64.u32 	%rd76, %r202;
	add.s64 	%rd78, %rd76, %rd77;
	shl.b64 	%rd79, %rd78, 2;
	add.s64 	%rd80, %rd2, %rd79;
	st.global.u32 	[%rd80+4], %r185;
$L__BB1_64:
	setp.eq.s32 	%p65, %r13, 2;
	@%p65 bra 	$L__BB1_69;
	ld.global.u32 	%r140, [%rd15+8];
	ld.u8 	%rs19, [%rd16+2];
	setp.ne.s16 	%p66, %rs19, 0;
	setp.eq.s32 	%p67, %r140, 0;
	or.pred  	%p68, %p66, %p67;
	@%p68 bra 	$L__BB1_69;
	ld.u32 	%r72, [%rd9];
	setp.eq.s32 	%p69, %r72, 2147483647;
	@%p69 bra 	$L__BB1_69;
	add.s32 	%r73, %r72, %r140;
	ld.u32 	%r141, [%rd17+8];
	setp.ge.s32 	%p70, %r73, %r141;
	@%p70 bra 	$L__BB1_69;
	st.u32 	[%rd17+8], %r73;
	cvt.u64.u32 	%rd81, %r202;
	cvt.u64.u32 	%rd82, %r12;
	add.s64 	%rd83, %rd81, %rd82;
	shl.b64 	%rd84, %rd83, 2;
	add.s64 	%rd85, %rd2, %rd84;
	st.global.u32 	[%rd85+8], %r185;
$L__BB1_69:
	add.s32 	%r180, %r15, 1;
	add.s32 	%r142, %r90, -2;
	setp.ne.s32 	%p71, %r15, %r142;
	@%p71 bra 	$L__BB1_14;
$L__BB1_70:
	setp.lt.s32 	%p72, %r90, 1;
	@%p72 bra 	$L__BB1_83;
	mul.lo.s32 	%r75, %r90, %r1;
	and.b32  	%r76, %r90, 15;
	setp.lt.u32 	%p73, %r90, 16;
	mov.b32 	%r205, 0;
	@%p73 bra 	$L__BB1_74;
	and.b32  	%r205, %r90, 2147483632;
	neg.s32 	%r203, %r205;
	add.s64 	%rd111, %rd35, 32;
	mul.wide.u32 	%rd86, %r75, 4;
	add.s64 	%rd87, %rd86, %rd1;
	add.s64 	%rd110, %rd87, 32;
$L__BB1_73:
	.pragma "nounroll";
	ld.u32 	%r144, [%rd111+-32];
	st.global.u32 	[%rd110+-32], %r144;
	ld.u32 	%r145, [%rd111+-28];
	st.global.u32 	[%rd110+-28], %r145;
	ld.u32 	%r146, [%rd111+-24];
	st.global.u32 	[%rd110+-24], %r146;
	ld.u32 	%r147, [%rd111+-20];
	st.global.u32 	[%rd110+-20], %r147;
	ld.u32 	%r148, [%rd111+-16];
	st.global.u32 	[%rd110+-16], %r148;
	ld.u32 	%r149, [%rd111+-12];
	st.global.u32 	[%rd110+-12], %r149;
	ld.u32 	%r150, [%rd111+-8];
	st.global.u32 	[%rd110+-8], %r150;
	ld.u32 	%r151, [%rd111+-4];
	st.global.u32 	[%rd110+-4], %r151;
	ld.u32 	%r152, [%rd111];
	st.global.u32 	[%rd110], %r152;
	ld.u32 	%r153, [%rd111+4];
	st.global.u32 	[%rd110+4], %r153;
	ld.u32 	%r154, [%rd111+8];
	st.global.u32 	[%rd110+8], %r154;
	ld.u32 	%r155, [%rd111+12];
	st.global.u32 	[%rd110+12], %r155;
	ld.u32 	%r156, [%rd111+16];
	st.global.u32 	[%rd110+16], %r156;
	ld.u32 	%r157, [%rd111+20];
	st.global.u32 	[%rd110+20], %r157;
	ld.u32 	%r158, [%rd111+24];
	st.global.u32 	[%rd110+24], %r158;
	ld.u32 	%r159, [%rd111+28];
	st.global.u32 	[%rd110+28], %r159;
	add.s32 	%r203, %r203, 16;
	add.s64 	%rd111, %rd111, 64;
	add.s64 	%rd110, %rd110, 64;
	setp.ne.s32 	%p74, %r203, 0;
	@%p74 bra 	$L__BB1_73;
$L__BB1_74:
	setp.eq.s32 	%p75, %r76, 0;
	@%p75 bra 	$L__BB1_83;
	setp.lt.u32 	%p76, %r76, 8;
	@%p76 bra 	$L__BB1_77;
	cvt.u64.u32 	%rd88, %r205;
	mul.wide.u32 	%rd89, %r205, 4;
	add.s64 	%rd90, %rd35, %rd89;
	ld.u32 	%r160, [%rd90];
	add.s32 	%r161, %r205, %r75;
	mul.wide.u32 	%rd91, %r161, 4;
	add.s64 	%rd92, %rd1, %rd91;
	st.global.u32 	[%rd92], %r160;
	ld.u32 	%r162, [%rd90+4];
	cvt.u64.u32 	%rd93, %r75;
	add.s64 	%rd94, %rd88, %rd93;
	shl.b64 	%rd95, %rd94, 2;
	add.s64 	%rd96, %rd1, %rd95;
	st.global.u32 	[%rd96+4], %r162;
	ld.u32 	%r163, [%rd90+8];
	st.global.u32 	[%rd96+8], %r163;
	ld.u32 	%r164, [%rd90+12];
	st.global.u32 	[%rd96+12], %r164;
	ld.u32 	%r165, [%rd90+16];
	st.global.u32 	[%rd96+16], %r165;
	ld.u32 	%r166, [%rd90+20];
	st.global.u32 	[%rd96+20], %r166;
	ld.u32 	%r167, [%rd90+24];
	st.global.u32 	[%rd96+24], %r167;
	ld.u32 	%r168, [%rd90+28];
	st.global.u32 	[%rd96+28], %r168;
	add.s32 	%r205, %r205, 8;
$L__BB1_77:
	setp.eq.s32 	%p77, %r2, 0;
	@%p77 bra 	$L__BB1_83;
	and.b32  	%r84, %r90, 3;
	setp.lt.u32 	%p78, %r2, 4;
	@%p78 bra 	$L__BB1_80;
	cvt.u64.u32 	%rd97, %r205;
	mul.wide.u32 	%rd98, %r205, 4;
	add.s64 	%rd99, %rd35, %rd98;
	ld.u32 	%r169, [%rd99];
	add.s32 	%r170, %r205, %r75;
	mul.wide.u32 	%rd100, %r170, 4;
	add.s64 	%rd101, %rd1, %rd100;
	st.global.u32 	[%rd101], %r169;
	ld.u32 	%r171, [%rd99+4];
	cvt.u64.u32 	%rd102, %r75;
	add.s64 	%rd103, %rd97, %rd102;
	shl.b64 	%rd104, %rd103, 2;
	add.s64 	%rd105, %rd1, %rd104;
	st.global.u32 	[%rd105+4], %r171;
	ld.u32 	%r172, [%rd99+8];
	st.global.u32 	[%rd105+8], %r172;
	ld.u32 	%r173, [%rd99+12];
	st.global.u32 	[%rd105+12], %r173;
	add.s32 	%r205, %r205, 4;
$L__BB1_80:
	setp.eq.s32 	%p79, %r84, 0;
	@%p79 bra 	$L__BB1_83;
	add.s32 	%r174, %r205, %r75;
	mul.wide.u32 	%rd106, %r174, 4;
	add.s64 	%rd113, %rd1, %rd106;
	mul.wide.u32 	%rd107, %r205, 4;
	add.s64 	%rd112, %rd35, %rd107;
	neg.s32 	%r207, %r84;
$L__BB1_82:
	.pragma "nounroll";
	ld.u32 	%r175, [%rd112];
	st.global.u32 	[%rd113], %r175;
	add.s64 	%rd113, %rd113, 4;
	add.s64 	%rd112, %rd112, 4;
	add.s32 	%r207, %r207, 1;
	setp.ne.s32 	%p80, %r207, 0;
	@%p80 bra 	$L__BB1_82;
$L__BB1_83:
	{ // callseq 2, 0
	.param .b64 param0;
	st.param.b64 	[param0], %rd35;
	call.uni 
	free, 
	(
	param0
	);
	} // callseq 2
	{ // callseq 3, 0
	.param .b64 param0;
	st.param.b64 	[param0], %rd36;
	call.uni 
	free, 
	(
	param0
	);
	} // callseq 3
$L__BB1_84:
	ret;

}
	// .globl	_Z24pathReconstructionKernelPiS_S_ii
.visible .entry _Z24pathReconstructionKernelPiS_S_ii(
	.param .u64 .ptr .align 1 _Z24pathReconstructionKernelPiS_S_ii_param_0,
	.param .u64 .ptr .align 1 _Z24pathReconstructionKernelPiS_S_ii_param_1,
	.param .u64 .ptr .align 1 _Z24pathReconstructionKernelPiS_S_ii_param_2,
	.param .u32 _Z24pathReconstructionKernelPiS_S_ii_param_3,
	.param .u32 _Z24pathReconstructionKernelPiS_S_ii_param_4
)
{
	.local .align 16 .b8 	__local_depot2[4000];
	.reg .b64 	%SP;
	.reg .b64 	%SPL;
	.reg .pred 	%p<13>;
	.reg .b32 	%r<58>;
	.reg .b64 	%rd<42>;

	mov.u64 	%SPL, __local_depot2;
	ld.param.u64 	%rd10, [_Z24pathReconstructionKernelPiS_S_ii_param_0];
	ld.param.u64 	%rd11, [_Z24pathReconstructionKernelPiS_S_ii_param_1];
	ld.param.u64 	%rd12, [_Z24pathReconstructionKernelPiS_S_ii_param_2];
	ld.param.u32 	%r30, [_Z24pathReconstructionKernelPiS_S_ii_param_3];
	ld.param.u32 	%r31, [_Z24pathReconstructionKernelPiS_S_ii_param_4];
	cvta.to.global.u64 	%rd1, %rd11;
	cvta.to.global.u64 	%rd2, %rd12;
	cvta.to.global.u64 	%rd3, %rd10;
	add.u64 	%rd4, %SPL, 0;
	mov.u32 	%r1, %ctaid.x;
	mov.u32 	%r51, %tid.x;
	max.s32 	%r32, %r1, %r51;
	setp.ge.s32 	%p1, %r32, %r30;
	@%p1 bra 	$L__BB2_14;
	setp.ne.s32 	%p2, %r1, %r51;
	@%p2 bra 	$L__BB2_3;
	mad.lo.s32 	%r45, %r30, %r1, %r1;
	mul.wide.u32 	%rd37, %r45, 4;
	add.s64 	%rd38, %rd2, %rd37;
	mov.b32 	%r46, 1;
	st.global.u32 	[%rd38], %r46;
	mul.lo.s32 	%r47, %r45, %r31;
	mul.wide.s32 	%rd39, %r47, 4;
	add.s64 	%rd40, %rd1, %rd39;
	st.global.u32 	[%rd40], %r1;
	bra.uni 	$L__BB2_14;
$L__BB2_3:
	mul.lo.s32 	%r3, %r30, %r1;
	add.s32 	%r4, %r3, %r51;
	mul.wide.u32 	%rd14, %r4, 4;
	add.s64 	%rd15, %rd3, %rd14;
	ld.global.u32 	%r33, [%rd15];
	setp.eq.s32 	%p3, %r33, -1;
	@%p3 bra 	$L__BB2_15;
	add.s32 	%r35, %r31, -1;
	max.s32 	%r5, %r35, 1;
	mov.b32 	%r48, 0;
$L__BB2_5:
	setp.eq.s32 	%p4, %r51, -1;
	setp.eq.s32 	%p5, %r51, %r1;
	or.pred  	%p6, %p4, %p5;
	mov.u32 	%r50, %r48;
	@%p6 bra 	$L__BB2_7;
	add.s32 	%r8, %r48, 1;
	mul.wide.u32 	%rd16, %r48, 4;
	add.s64 	%rd17, %rd4, %rd16;
	st.local.u32 	[%rd17], %r51;
	add.s32 	%r36, %r51, %r3;
	mul.wide.s32 	%rd18, %r36, 4;
	add.s64 	%rd19, %rd3, %rd18;
	ld.global.u32 	%r51, [%rd19];
	setp.ne.s32 	%p7, %r8, %r5;
	mov.u32 	%r48, %r8;
	mov.u32 	%r50, %r5;
	@%p7 bra 	$L__BB2_5;
$L__BB2_7:
	setp.ne.s32 	%p8, %r51, %r1;
	@%p8 bra 	$L__BB2_16;
	add.s32 	%r12, %r50, 1;
	mul.wide.u32 	%rd22, %r50, 4;
	add.s64 	%rd23, %rd4, %rd22;
	st.local.u32 	[%rd23], %r1;
	add.s64 	%rd25, %rd2, %rd14;
	st.global.u32 	[%rd25], %r12;
	mul.lo.s32 	%r13, %r4, %r31;
	and.b32  	%r14, %r12, 3;
	setp.lt.u32 	%p9, %r50, 3;
	mov.b32 	%r57, 0;
	@%p9 bra 	$L__BB2_11;
	and.b32  	%r57, %r12, -4;
	neg.s32 	%r53, %r57;
	add.s64 	%rd27, %rd22, %rd4;
	add.s64 	%rd41, %rd27, -4;
	add.s64 	%rd6, %rd1, 8;
	mov.u32 	%r52, %r13;
$L__BB2_10:
	mul.wide.s32 	%rd28, %r52, 4;
	add.s64 	%rd29, %rd6, %rd28;
	ld.local.u32 	%r39, [%rd41+4];
	st.global.u32 	[%rd29+-8], %r39;
	ld.local.u32 	%r40, [%rd41];
	st.global.u32 	[%rd29+-4], %r40;
	ld.local.u32 	%r41, [%rd41+-4];
	st.global.u32 	[%rd29], %r41;
	ld.local.u32 	%r42, [%rd41+-8];
	st.global.u32 	[%rd29+4], %r42;
	add.s32 	%r53, %r53, 4;
	add.s64 	%rd41, %rd41, -16;
	add.s32 	%r52, %r52, 4;
	setp.eq.s32 	%p10, %r53, 0;
	@%p10 bra 	$L__BB2_11;
	bra.uni 	$L__BB2_10;
$L__BB2_11:
	setp.eq.s32 	%p11, %r14, 0;
	@%p11 bra 	$L__BB2_14;
	add.s32 	%r56, %r57, %r13;
	neg.s32 	%r55, %r14;
$L__BB2_13:
	.pragma "nounroll";
	mul.wide.s32 	%rd31, %r56, 4;
	add.s64 	%rd32, %rd1, %rd31;
	mul.wide.s32 	%rd33, %r57, 4;
	sub.s64 	%rd34, %rd23, %rd33;
	ld.local.u32 	%r43, [%rd34];
	st.global.u32 	[%rd32], %r43;
	add.s32 	%r57, %r57, 1;
	add.s32 	%r56, %r56, 1;
	add.s32 	%r55, %r55, 1;
	setp.ne.s32 	%p12, %r55, 0;
	@%p12 bra 	$L__BB2_13;
$L__BB2_14:
	ret;
$L__BB2_15:
	add.s64 	%rd36, %rd2, %rd14;
	mov.b32 	%r44, 0;
	st.global.u32 	[%rd36], %r44;
	bra.uni 	$L__BB2_14;
$L__BB2_16:
	add.s64 	%rd21, %rd2, %rd14;
	mov.b32 	%r37, 0;
	st.global.u32 	[%rd21], %r37;
	bra.uni 	$L__BB2_14;

}
	// .globl	_Z21adjListToMatrixKernelPiS_ii
.visible .entry _Z21adjListToMatrixKernelPiS_ii(
	.param .u64 .ptr .align 1 _Z21adjListToMatrixKernelPiS_ii_param_0,
	.param .u64 .ptr .align 1 _Z21adjListToMatrixKernelPiS_ii_param_1,
	.param .u32 _Z21adjListToMatrixKernelPiS_ii_param_2,
	.param .u32 _Z21adjListToMatrixKernelPiS_ii_param_3
)
{
	.reg .pred 	%p<2>;
	.reg .b32 	%r<13>;
	.reg .b64 	%rd<11>;

	ld.param.u64 	%rd1, [_Z21adjListToMatrixKernelPiS_ii_param_0];
	ld.param.u64 	%rd2, [_Z21adjListToMatrixKernelPiS_ii_param_1];
	ld.param.u32 	%r3, [_Z21adjListToMatrixKernelPiS_ii_param_2];
	ld.param.u32 	%r2, [_Z21adjListToMatrixKernelPiS_ii_param_3];
	mov.u32 	%r4, %ctaid.x;
	mov.u32 	%r5, %ntid.x;
	mov.u32 	%r6, %tid.x;
	mad.lo.s32 	%r1, %r4, %r5, %r6;
	setp.ge.s32 	%p1, %r1, %r3;
	@%p1 bra 	$L__BB3_2;
	cvta.to.global.u64 	%rd3, %rd1;
	cvta.to.global.u64 	%rd4, %rd2;
	shl.b32 	%r7, %r1, 2;
	mul.wide.s32 	%rd5, %r7, 4;
	add.s64 	%rd6, %rd3, %rd5;
	ld.global.u32 	%r8, [%rd6];
	ld.global.u32 	%r9, [%rd6+4];
	ld.global.u32 	%r10, [%rd6+8];
	mad.lo.s32 	%r11, %r8, %r2, %r9;
	mul.wide.s32 	%rd7, %r11, 4;
	add.s64 	%rd8, %rd4, %rd7;
	st.global.u32 	[%rd8], %r10;
	mad.lo.s32 	%r12, %r9, %r2, %r8;
	mul.wide.s32 	%rd9, %r12, 4;
	add.s64 	%rd10, %rd4, %rd9;
	st.global.u32 	[%rd10], %r10;
$L__BB3_2:
	ret;

}
	// .globl	_Z22evaluateSheltersKernelPiS_S_Pfiiiibi
.visible .entry _Z22evaluateSheltersKernelPiS_S_Pfiiiibi(
	.param .u64 .ptr .align 1 _Z22evaluateSheltersKernelPiS_S_Pfiiiibi_param_0,
	.param .u64 .ptr .align 1 _Z22evaluateSheltersKernelPiS_S_Pfiiiibi_param_1,
	.param .u64 .ptr .align 1 _Z22evaluateSheltersKernelPiS_S_Pfiiiibi_param_2,
	.param .u64 .ptr .align 1 _Z22evaluateSheltersKernelPiS_S_Pfiiiibi_param_3,
	.param .u32 _Z22evaluateSheltersKernelPiS_S_Pfiiiibi_param_4,
	.param .u32 _Z22evaluateSheltersKernelPiS_S_Pfiiiibi_param_5,
	.param .u32 _Z22evaluateSheltersKernelPiS_S_Pfiiiibi_param_6,
	.param .u32 _Z22evaluateSheltersKernelPiS_S_Pfiiiibi_param_7,
	.param .u8 _Z22evaluateSheltersKernelPiS_S_Pfiiiibi_param_8,
	.param .u32 _Z22evaluateSheltersKernelPiS_S_Pfiiiibi_param_9
)
{
	.reg .pred 	%p<7>;
	.reg .b16 	%rs<2>;
	.reg .b32 	%r<19>;
	.reg .b32 	%f<5>;
	.reg .b64 	%rd<22>;

	ld.param.u64 	%rd3, [_Z22evaluateSheltersKernelPiS_S_Pfiiiibi_param_0];
	ld.param.u64 	%rd4, [_Z22evaluateSheltersKernelPiS_S_Pfiiiibi_param_1];
	ld.param.u64 	%rd5, [_Z22evaluateSheltersKernelPiS_S_Pfiiiibi_param_2];
	ld.param.u64 	%rd6, [_Z22evaluateSheltersKernelPiS_S_Pfiiiibi_param_3];
	ld.param.u32 	%r4, [_Z22evaluateSheltersKernelPiS_S_Pfiiiibi_param_4];
	ld.param.u32 	%r5, [_Z22evaluateSheltersKernelPiS_S_Pfiiiibi_param_5];
	ld.param.u32 	%r8, [_Z22evaluateSheltersKernelPiS_S_Pfiiiibi_param_6];
	ld.param.u32 	%r6, [_Z22evaluateSheltersKernelPiS_S_Pfiiiibi_param_7];
	ld.param.s8 	%rs1, [_Z22evaluateSheltersKernelPiS_S_Pfiiiibi_param_8];
	ld.param.u32 	%r7, [_Z22evaluateSheltersKernelPiS_S_Pfiiiibi_param_9];
	cvta.to.global.u64 	%rd1, %rd6;
	mov.u32 	%r9, %ctaid.x;
	mov.u32 	%r10, %ntid.x;
	mov.u32 	%r11, %tid.x;
	mad.lo.s32 	%r1, %r9, %r10, %r11;
	setp.ge.s32 	%p1, %r1, %r8;
	@%p1 bra 	$L__BB4_8;
	cvta.to.global.u64 	%rd7, %rd4;
	cvta.to.global.u64 	%rd8, %rd3;
	mul.wide.s32 	%rd9, %r1, 4;
	add.s64 	%rd2, %rd8, %rd9;
	add.s64 	%rd10, %rd7, %rd9;
	ld.global.u32 	%r2, [%rd10];
	setp.gt.s32 	%p2, %r2, 0;
	@%p2 bra 	$L__BB4_3;
	add.s64 	%rd21, %rd1, %rd9;
	mov.b32 	%r18, -1082130432;
	st.global.u32 	[%rd21], %r18;
	bra.uni 	$L__BB4_8;
$L__BB4_3:
	ld.global.u32 	%r12, [%rd2];
	mad.lo.s32 	%r13, %r7, %r4, %r12;
	cvta.to.global.u64 	%rd11, %rd5;
	mul.wide.s32 	%rd12, %r13, 4;
	add.s64 	%rd13, %rd11, %rd12;
	ld.global.u32 	%r14, [%rd13];
	setp.eq.s16 	%p3, %rs1, 0;
	setp.le.s32 	%p4, %r14, %r6;
	or.pred  	%p5, %p3, %p4;
	@%p5 bra 	$L__BB4_5;
	add.s64 	%rd19, %rd1, %rd9;
	mov.b32 	%r17, -1082130432;
	st.global.u32 	[%rd19], %r17;
	bra.uni 	$L__BB4_8;
$L__BB4_5:
	setp.ne.s32 	%p6, %r14, 2147483647;
	@%p6 bra 	$L__BB4_7;
	add.s64 	%rd17, %rd1, %rd9;
	mov.b32 	%r16, -1082130432;
	st.global.u32 	[%rd17], %r16;
	bra.uni 	$L__BB4_8;
$L__BB4_7:
	min.s32 	%r15, %r5, %r2;
	cvt.rn.f32.s32 	%f1, %r15;
	cvt.rn.f32.s32 	%f2, %r14;
	fma.rn.f32 	%f3, %f2, 0f3DCCCCCD, 0f3F800000;
	div.rn.f32 	%f4, %f1, %f3;
	add.s64 	%rd15, %rd1, %rd9;
	st.global.f32 	[%rd15], %f4;
$L__BB4_8:
	ret;

}


// ===== COMPILED SASS (sm_100) =====

	.target	sm_100

	.elftype	@"ET_EXEC"


//--------------------- .note.nv.tkinfo           --------------------------
	.section	.note.nv.tkinfo,"",@"SHT_NOTE"
	.sectionflags	@"SHF_NOTE_NV_TKINFO"
	.tkinfo
        /*0018*/ 	.word	0x00000002
        /*0030*/ 	.string	""
        /*0030*/ 	.string	"ptxas"
        /*0030*/ 	.string	"Cuda compilation tools, release 13.0, V13.0.88"
        /*0030*/ 	.string	"Build cuda_13.0.r13.0/compiler.36424714_0"
        /*0030*/ 	.string	"-arch sm_100 -m 64 "



//--------------------- .note.nv.cuinfo           --------------------------
	.section	.note.nv.cuinfo,"",@"SHT_NOTE"
	.sectionflags	@"SHF_NOTE_NV_CUINFO"
        /*0018*/ 	.short	0x0002
        /*001a*/ 	.short	0x0064
        /*001c*/ 	.short	0x0082
	.zero		2


//--------------------- .nv.info                  --------------------------
	.section	.nv.info,"",@"SHT_CUDA_INFO"
	.align	4


	//----- nvinfo : EIATTR_REGCOUNT
	.align		4
        /*0000*/ 	.byte	0x04, 0x2f
        /*0002*/ 	.short	(.L_1 - .L_0)
	.align		4
.L_0:
        /*0004*/ 	.word	index@(_Z25initializeDistancesKernelPii)
        /*0008*/ 	.word	0x0000000c


	//----- nvinfo : EIATTR_FRAME_SIZE
	.align		4
.L_1:
        /*000c*/ 	.byte	0x04, 0x11
        /*000e*/ 	.short	(.L_3 - .L_2)
	.align		4
.L_2:
        /*0010*/ 	.word	index@(_Z25initializeDistancesKernelPii)
        /*0014*/ 	.word	0x00000000


	//----- nvinfo : EIATTR_REGCOUNT
	.align		4
.L_3:
        /*0018*/ 	.byte	0x04, 0x2f
        /*001a*/ 	.short	(.L_5 - .L_4)
	.align		4
.L_4:
        /*001c*/ 	.word	index@(_Z22parallelDijkstraKernelPiS_S_i)
        /*0020*/ 	.word	0x0000001f


	//----- nvinfo : EIATTR_FRAME_SIZE
	.align		4
.L_5:
        /*0024*/ 	.byte	0x04, 0x11
        /*0026*/ 	.short	(.L_7 - .L_6)
	.align		4
.L_6:
        /*0028*/ 	.word	index@(_Z22parallelDijkstraKernelPiS_S_i)
        /*002c*/ 	.word	0x00000000


	//----- nvinfo : EIATTR_REGCOUNT
	.align		4
.L_7:
        /*0030*/ 	.byte	0x04, 0x2f
        /*0032*/ 	.short	(.L_9 - .L_8)
	.align		4
.L_8:
        /*0034*/ 	.word	index@(_Z24pathReconstructionKernelPiS_S_ii)
        /*0038*/ 	.word	0x00000020


	//----- nvinfo : EIATTR_FRAME_SIZE
	.align		4
.L_9:
        /*003c*/ 	.byte	0x04, 0x11
        /*003e*/ 	.short	(.L_11 - .L_10)
	.align		4
.L_10:
        /*0040*/ 	.word	index@(_Z24pathReconstructionKernelPiS_S_ii)
        /*0044*/ 	.word	0x00000fa0


	//----- nvinfo : EIATTR_REGCOUNT
	.align		4
.L_11:
        /*0048*/ 	.byte	0x04, 0x2f
        /*004a*/ 	.short	(.L_13 - .L_12)
	.align		4
.L_12:
        /*004c*/ 	.word	index@(_Z21adjListToMatrixKernelPiS_ii)
        /*0050*/ 	.word	0x00000010


	//----- nvinfo : EIATTR_FRAME_SIZE
	.align		4
.L_13:
        /*0054*/ 	.byte	0x04, 0x11
        /*0056*/ 	.short	(.L_15 - .L_14)
	.align		4
.L_14:
        /*0058*/ 	.word	index@(_Z21adjListToMatrixKernelPiS_ii)
        /*005c*/ 	.word	0x00000000


	//----- nvinfo : EIATTR_REGCOUNT
	.align		4
.L_15:
        /*0060*/ 	.byte	0x04, 0x2f
        /*0062*/ 	.short	(.L_17 - .L_16)
	.align		4
.L_16:
        /*0064*/ 	.word	index@(_Z22evaluateSheltersKernelPiS_S_Pfiiiibi)
        /*0068*/ 	.word	0x00000010


	//----- nvinfo : EIATTR_FRAME_SIZE
	.align		4
.L_17:
        /*006c*/ 	.byte	0x04, 0x11
        /*006e*/ 	.short	(.L_19 - .L_18)
	.align		4
.L_18:
        /*0070*/ 	.word	index@($__internal_0_$__cuda_sm3x_div_rn_noftz_f32_slowpath)
        /*0074*/ 	.word	0x00000000


	//----- nvinfo : EIATTR_FRAME_SIZE
	.align		4
.L_19:
        /*0078*/ 	.byte	0x04, 0x11
        /*007a*/ 	.short	(.L_21 - .L_20)
	.align		4
.L_20:
        /*007c*/ 	.word	index@(_Z22evaluateSheltersKernelPiS_S_Pfiiiibi)
        /*0080*/ 	.word	0x00000000


	//----- nvinfo : EIATTR_MIN_STACK_SIZE
	.align		4
.L_21:
        /*0084*/ 	.byte	0x04, 0x12
        /*0086*/ 	.short	(.L_23 - .L_22)
	.align		4
.L_22:
        /*0088*/ 	.word	index@(_Z22evaluateSheltersKernelPiS_S_Pfiiiibi)
        /*008c*/ 	.word	0x00000000


	//----- nvinfo : EIATTR_MIN_STACK_SIZE
	.align		4
.L_23:
        /*0090*/ 	.byte	0x04, 0x12
        /*0092*/ 	.short	(.L_25 - .L_24)
	.align		4
.L_24:
        /*0094*/ 	.word	index@(_Z21adjListToMatrixKernelPiS_ii)
        /*0098*/ 	.word	0x00000000


	//----- nvinfo : EIATTR_MIN_STACK_SIZE
	.align		4
.L_25:
        /*009c*/ 	.byte	0x04, 0x12
        /*009e*/ 	.short	(.L_27 - .L_26)
	.align		4
.L_26:
        /*00a0*/ 	.word	index@(_Z24pathReconstructionKernelPiS_S_ii)
        /*00a4*/ 	.word	0x00000fa0


	//----- nvinfo : EIATTR_MIN_STACK_SIZE
	.align		4
.L_27:
        /*00a8*/ 	.byte	0x04, 0x12
        /*00aa*/ 	.short	(.L_29 - .L_28)
	.align		4
.L_28:
        /*00ac*/ 	.word	index@(_Z22parallelDijkstraKernelPiS_S_i)
        /*00b0*/ 	.word	0x00000000


	//----- nvinfo : EIATTR_MIN_STACK_SIZE
	.align		4
.L_29:
        /*00b4*/ 	.byte	0x04, 0x12
        /*00b6*/ 	.short	(.L_31 - .L_30)
	.align		4
.L_30:
        /*00b8*/ 	.word	index@(_Z25initializeDistancesKernelPii)
        /*00bc*/ 	.word	0x00000000
.L_31:


//--------------------- .nv.compat                --------------------------
	.section	.nv.compat,"",@"SHT_CUDA_COMPAT_INFO"
	.align	4
        /*0000*/ 	.byte	0x02, 0x09, 0x00, 0x00, 0x02, 0x02, 0x01, 0x00, 0x02, 0x05, 0x05, 0x00, 0x03, 0x07, 0x01, 0x01
        /*0010*/ 	.byte	0x02, 0x03, 0x00, 0x00, 0x02, 0x06, 0x01, 0x00, 0x04, 0x0b, 0x08, 0x00, 0x01, 0x00, 0x00, 0x00
        /*0020*/ 	.byte	0x00, 0x00, 0x00, 0x00


//--------------------- .nv.info._Z22evaluateSheltersKernelPiS_S_Pfiiiibi --------------------------
	.section	.nv.info._Z22evaluateSheltersKernelPiS_S_Pfiiiibi,"",@"SHT_CUDA_INFO"
	.sectionflags	@""
	.align	4


	//----- nvinfo : EIATTR_CUDA_API_VERSION
	.align		4
        /*0000*/ 	.byte	0x04, 0x37
        /*0002*/ 	.short	(.L_33 - .L_32)
.L_32:
        /*0004*/ 	.word	0x00000082


	//----- nvinfo : EIATTR_KPARAM_INFO
	.align		4
.L_33:
        /*0008*/ 	.byte	0x04, 0x17
        /*000a*/ 	.short	(.L_35 - .L_34)
.L_34:
        /*000c*/ 	.word	0x00000000
        /*0010*/ 	.short	0x0009
        /*0012*/ 	.short	0x0034
        /*0014*/ 	.byte	0x00, 0xf0, 0x11, 0x00


	//----- nvinfo : EIATTR_KPARAM_INFO
	.align		4
.L_35:
        /*0018*/ 	.byte	0x04, 0x17
        /*001a*/ 	.short	(.L_37 - .L_36)
.L_36:
        /*001c*/ 	.word	0x00000000
        /*0020*/ 	.short	0x0008
        /*0022*/ 	.short	0x0030
        /*0024*/ 	.byte	0x00, 0xf0, 0x05, 0x00


	//----- nvinfo : EIATTR_KPARAM_INFO
	.align		4
.L_37:
        /*0028*/ 	.byte	0x04, 0x17
        /*002a*/ 	.short	(.L_39 - .L_38)
.L_38:
        /*002c*/ 	.word	0x00000000
        /*0030*/ 	.short	0x0007
        /*0032*/ 	.short	0x002c
        /*0034*/ 	.byte	0x00, 0xf0, 0x11, 0x00


	//----- nvinfo : EIATTR_KPARAM_INFO
	.align		4
.L_39:
        /*0038*/ 	.byte	0x04, 0x17
        /*003a*/ 	.short	(.L_41 - .L_40)
.L_40:
        /*003c*/ 	.word	0x00000000
        /*0040*/ 	.short	0x0006
        /*0042*/ 	.short	0x0028
        /*0044*/ 	.byte	0x00, 0xf0, 0x11, 0x00


	//----- nvinfo : EIATTR_KPARAM_INFO
	.align		4
.L_41:
        /*0048*/ 	.byte	0x04, 0x17
        /*004a*/ 	.short	(.L_43 - .L_42)
.L_42:
        /*004c*/ 	.word	0x00000000
        /*0050*/ 	.short	0x0005
        /*0052*/ 	.short	0x0024
        /*0054*/ 	.byte	0x00, 0xf0, 0x11, 0x00


	//----- nvinfo : EIATTR_KPARAM_INFO
	.align		4
.L_43:
        /*0058*/ 	.byte	0x04, 0x17
        /*005a*/ 	.short	(.L_45 - .L_44)
.L_44:
        /*005c*/ 	.word	0x00000000
        /*0060*/ 	.short	0x0004
        /*0062*/ 	.short	0x0020
        /*0064*/ 	.byte	0x00, 0xf0, 0x11, 0x00


	//----- nvinfo : EIATTR_KPARAM_INFO
	.align		4
.L_45:
        /*0068*/ 	.byte	0x04, 0x17
        /*006a*/ 	.short	(.L_47 - .L_46)
.L_46:
        /*006c*/ 	.word	0x00000000
        /*0070*/ 	.short	0x0003
        /*0072*/ 	.short	0x0018
        /*0074*/ 	.byte	0x00, 0xf5, 0x21, 0x00


	//----- nvinfo : EIATTR_KPARAM_INFO
	.align		4
.L_47:
        /*0078*/ 	.byte	0x04, 0x17
        /*007a*/ 	.short	(.L_49 - .L_48)
.L_48:
        /*007c*/ 	.word	0x00000000
        /*0080*/ 	.short	0x0002
        /*0082*/ 	.short	0x0010
        /*0084*/ 	.byte	0x00, 0xf5, 0x21, 0x00


	//----- nvinfo : EIATTR_KPARAM_INFO
	.align		4
.L_49:
        /*0088*/ 	.byte	0x04, 0x17
        /*008a*/ 	.short	(.L_51 - .L_50)
.L_50:
        /*008c*/ 	.word	0x00000000
        /*0090*/ 	.short	0x0001
        /*0092*/ 	.short	0x0008
        /*0094*/ 	.byte	0x00, 0xf5, 0x21, 0x00


	//----- nvinfo : EIATTR_KPARAM_INFO
	.align		4
.L_51:
        /*0098*/ 	.byte	0x04, 0x17
        /*009a*/ 	.short	(.L_53 - .L_52)
.L_52:
        /*009c*/ 	.word	0x00000000
        /*00a0*/ 	.short	0x0000
        /*00a2*/ 	.short	0x0000
        /*00a4*/ 	.byte	0x00, 0xf5, 0x21, 0x00


	//----- nvinfo : EIATTR_SPARSE_MMA_MASK
	.align		4
.L_53:
        /*00a8*/ 	.byte	0x03, 0x50
        /*00aa*/ 	.short	0x0000


	//----- nvinfo : EIATTR_MAXREG_COUNT
	.align		4
        /*00ac*/ 	.byte	0x03, 0x1b
        /*00ae*/ 	.short	0x00ff


	//----- nvinfo : EIATTR_MERCURY_ISA_VERSION
	.align		4
        /*00b0*/ 	.byte	0x03, 0x5f
        /*00b2*/ 	.short	0x0101


	//----- nvinfo : EIATTR_VRC_CTA_INIT_COUNT
	.align		4
        /*00b4*/ 	.byte	0x02, 0x4a
	.zero		1
	.zero		1


	//----- nvinfo : EIATTR_EXIT_INSTR_OFFSETS
	.align		4
        /*00b8*/ 	.byte	0x04, 0x1c
        /*00ba*/ 	.short	(.L_55 - .L_54)


	//   ....[0]....
.L_54:
        /*00bc*/ 	.word	0x00000070


	//   ....[1]....
        /*00c0*/ 	.word	0x00000120


	//   ....[2]....
        /*00c4*/ 	.word	0x00000240


	//   ....[3]....
        /*00c8*/ 	.word	0x000002a0


	//   ....[4]....
        /*00cc*/ 	.word	0x00000410


	//----- nvinfo : EIATTR_CRS_STACK_SIZE
	.align		4
.L_55:
        /*00d0*/ 	.byte	0x04, 0x1e
        /*00d2*/ 	.short	(.L_57 - .L_56)
.L_56:
        /*00d4*/ 	.word	0x00000000


	//----- nvinfo : EIATTR_CBANK_PARAM_SIZE
	.align		4
.L_57:
        /*00d8*/ 	.byte	0x03, 0x19
        /*00da*/ 	.short	0x0038


	//----- nvinfo : EIATTR_PARAM_CBANK
	.align		4
        /*00dc*/ 	.byte	0x04, 0x0a
        /*00de*/ 	.short	(.L_59 - .L_58)
	.align		4
.L_58:
        /*00e0*/ 	.word	index@(.nv.constant0._Z22evaluateSheltersKernelPiS_S_Pfiiiibi)
        /*00e4*/ 	.short	0x0380
        /*00e6*/ 	.short	0x0038


	//----- nvinfo : EIATTR_SW_WAR
	.align		4
.L_59:
        /*00e8*/ 	.byte	0x04, 0x36
        /*00ea*/ 	.short	(.L_61 - .L_60)
.L_60:
        /*00ec*/ 	.word	0x00000008
.L_61:


//--------------------- .nv.info._Z21adjListToMatrixKernelPiS_ii --------------------------
	.section	.nv.info._Z21adjListToMatrixKernelPiS_ii,"",@"SHT_CUDA_INFO"
	.sectionflags	@""
	.align	4


	//----- nvinfo : EIATTR_CUDA_API_VERSION
	.align		4
        /*0000*/ 	.byte	0x04, 0x37
        /*0002*/ 	.short	(.L_63 - .L_62)
.L_62:
        /*0004*/ 	.word	0x00000082


	//----- nvinfo : EIATTR_KPARAM_INFO
	.align		4
.L_63:
        /*0008*/ 	.byte	0x04, 0x17
        /*000a*/ 	.short	(.L_65 - .L_64)
.L_64:
        /*000c*/ 	.word	0x00000000
        /*0010*/ 	.short	0x0003
        /*0012*/ 	.short	0x0014
        /*0014*/ 	.byte	0x00, 0xf0, 0x11, 0x00


	//----- nvinfo : EIATTR_KPARAM_INFO
	.align		4
.L_65:
        /*0018*/ 	.byte	0x04, 0x17
        /*001a*/ 	.short	(.L_67 - .L_66)
.L_66:
        /*001c*/ 	.word	0x00000000
        /*0020*/ 	.short	0x0002
        /*0022*/ 	.short	0x0010
        /*0024*/ 	.byte	0x00, 0xf0, 0x11, 0x00


	//----- nvinfo : EIATTR_KPARAM_INFO
	.align		4
.L_67:
        /*0028*/ 	.byte	0x04, 0x17
        /*002a*/ 	.short	(.L_69 - .L_68)
.L_68:
        /*002c*/ 	.word	0x00000000
        /*0030*/ 	.short	0x0001
        /*0032*/ 	.short	0x0008
        /*0034*/ 	.byte	0x00, 0xf5, 0x21, 0x00


	//----- nvinfo : EIATTR_KPARAM_INFO
	.align		4
.L_69:
        /*0038*/ 	.byte	0x04, 0x17
        /*003a*/ 	.short	(.L_71 - .L_70)
.L_70:
        /*003c*/ 	.word	0x00000000
        /*0040*/ 	.short	0x0000
        /*0042*/ 	.short	0x0000
        /*0044*/ 	.byte	0x00, 0xf5, 0x21, 0x00


	//----- nvinfo : EIATTR_SPARSE_MMA_MASK
	.align		4
.L_71:
        /*0048*/ 	.byte	0x03, 0x50
        /*004a*/ 	.short	0x0000


	//----- nvinfo : EIATTR_MAXREG_COUNT
	.align		4
        /*004c*/ 	.byte	0x03, 0x1b
        /*004e*/ 	.short	0x00ff


	//----- nvinfo : EIATTR_MERCURY_ISA_VERSION
	.align		4
        /*0050*/ 	.byte	0x03, 0x5f
        /*0052*/ 	.short	0x0101


	//----- nvinfo : EIATTR_VRC_CTA_INIT_COUNT
	.align		4
        /*0054*/ 	.byte	0x02, 0x4a
	.zero		1
	.zero		1


	//----- nvinfo : EIATTR_EXIT_INSTR_OFFSETS
	.align		4
        /*0058*/ 	.byte	0x04, 0x1c
        /*005a*/ 	.short	(.L_73 - .L_72)


	//   ....[0]....
.L_72:
        /*005c*/ 	.word	0x00000070


	//   ....[1]....
        /*0060*/ 	.word	0x00000170


	//----- nvinfo : EIATTR_CBANK_PARAM_SIZE
	.align		4
.L_73:
        /*0064*/ 	.byte	0x03, 0x19
        /*0066*/ 	.short	0x0018


	//----- nvinfo : EIATTR_PARAM_CBANK
	.align		4
        /*0068*/ 	.byte	0x04, 0x0a
        /*006a*/ 	.short	(.L_75 - .L_74)
	.align		4
.L_74:
        /*006c*/ 	.word	index@(.nv.constant0._Z21adjListToMatrixKernelPiS_ii)
        /*0070*/ 	.short	0x0380
        /*0072*/ 	.short	0x0018


	//----- nvinfo : EIATTR_SW_WAR
	.align		4
.L_75:
        /*0074*/ 	.byte	0x04, 0x36
        /*0076*/ 	.short	(.L_77 - .L_76)
.L_76:
        /*0078*/ 	.word	0x00000008
.L_77:


//--------------------- .nv.info._Z24pathReconstructionKernelPiS_S_ii --------------------------
	.section	.nv.info._Z24pathReconstructionKernelPiS_S_ii,"",@"SHT_CUDA_INFO"
	.sectionflags	@""
	.align	4


	//----- nvinfo : EIATTR_CUDA_API_VERSION
	.align		4
        /*0000*/ 	.byte	0x04, 0x37
        /*0002*/ 	.short	(.L_79 - .L_78)
.L_78:
        /*0004*/ 	.word	0x00000082


	//----- nvinfo : EIATTR_KPARAM_INFO
	.align		4
.L_79:
        /*0008*/ 	.byte	0x04, 0x17
        /*000a*/ 	.short	(.L_81 - .L_80)
.L_80:
        /*000c*/ 	.word	0x00000000
        /*0010*/ 	.short	0x0004
        /*0012*/ 	.short	0x001c
        /*0014*/ 	.byte	0x00, 0xf0, 0x11, 0x00


	//----- nvinfo : EIATTR_KPARAM_INFO
	.align		4
.L_81:
        /*0018*/ 	.byte	0x04, 0x17
        /*001a*/ 	.short	(.L_83 - .L_82)
.L_82:
        /*001c*/ 	.word	0x00000000
        /*0020*/ 	.short	0x0003
        /*0022*/ 	.short	0x0018
        /*0024*/ 	.byte	0x00, 0xf0, 0x11, 0x00


	//----- nvinfo : EIATTR_KPARAM_INFO
	.align		4
.L_83:
        /*0028*/ 	.byte	0x04, 0x17
        /*002a*/ 	.short	(.L_85 - .L_84)
.L_84:
        /*002c*/ 	.word	0x00000000
        /*0030*/ 	.short	0x0002
        /*0032*/ 	.short	0x0010
        /*0034*/ 	.byte	0x00, 0xf5, 0x21, 0x00


	//----- nvinfo : EIATTR_KPARAM_INFO
	.align		4
.L_85:
        /*0038*/ 	.byte	0x04, 0x17
        /*003a*/ 	.short	(.L_87 - .L_86)
.L_86:
        /*003c*/ 	.word	0x00000000
        /*0040*/ 	.short	0x0001
        /*0042*/ 	.short	0x0008
        /*0044*/ 	.byte	0x00, 0xf5, 0x21, 0x00


	//----- nvinfo : EIATTR_KPARAM_INFO
	.align		4
.L_87:
        /*0048*/ 	.byte	0x04, 0x17
        /*004a*/ 	.short	(.L_89 - .L_88)
.L_88:
        /*004c*/ 	.word	0x00000000
        /*0050*/ 	.short	0x0000
        /*0052*/ 	.short	0x0000
        /*0054*/ 	.byte	0x00, 0xf5, 0x21, 0x00


	//----- nvinfo : EIATTR_SPARSE_MMA_MASK
	.align		4
.L_89:
        /*0058*/ 	.byte	0x03, 0x50
        /*005a*/ 	.short	0x0000


	//----- nvinfo : EIATTR_MAXREG_COUNT
	.align		4
        /*005c*/ 	.byte	0x03, 0x1b
        /*005e*/ 	.short	0x00ff


	//----- nvinfo : EIATTR_MERCURY_ISA_VERSION
	.align		4
        /*0060*/ 	.byte	0x03, 0x5f
        /*0062*/ 	.short	0x0101


	//----- nvinfo : EIATTR_VRC_CTA_INIT_COUNT
	.align		4
        /*0064*/ 	.byte	0x02, 0x4a
	.zero		1
	.zero		1


	//----- nvinfo : EIATTR_EXIT_INSTR_OFFSETS
	.align		4
        /*0068*/ 	.byte	0x04, 0x1c
        /*006a*/ 	.short	(.L_91 - .L_90)


	//   ....[0]....
.L_90:
        /*006c*/ 	.word	0x00000070


	//   ....[1]....
        /*0070*/ 	.word	0x00000170


	//   ....[2]....
        /*0074*/ 	.word	0x00000af0


	//   ....[3]....
        /*0078*/ 	.word	0x00000bc0


	//   ....[4]....
        /*007c*/ 	.word	0x00000c00


	//   ....[5]....
        /*0080*/ 	.word	0x00000c40


	//----- nvinfo : EIATTR_CRS_STACK_SIZE
	.align		4
.L_91:
        /*0084*/ 	.byte	0x04, 0x1e
        /*0086*/ 	.short	(.L_93 - .L_92)
.L_92:
        /*0088*/ 	.word	0x00000000


	//----- nvinfo : EIATTR_CBANK_PARAM_SIZE
	.align		4
.L_93:
        /*008c*/ 	.byte	0x03, 0x19
        /*008e*/ 	.short	0x0020


	//----- nvinfo : EIATTR_PARAM_CBANK
	.align		4
        /*0090*/ 	.byte	0x04, 0x0a
        /*0092*/ 	.short	(.L_95 - .L_94)
	.align		4
.L_94:
        /*0094*/ 	.word	index@(.nv.constant0._Z24pathReconstructionKernelPiS_S_ii)
        /*0098*/ 	.short	0x0380
        /*009a*/ 	.short	0x0020


	//----- nvinfo : EIATTR_SW_WAR
	.align		4
.L_95:
        /*009c*/ 	.byte	0x04, 0x36
        /*009e*/ 	.short	(.L_97 - .L_96)
.L_96:
        /*00a0*/ 	.word	0x00000008
.L_97:


//--------------------- .nv.info._Z22parallelDijkstraKernelPiS_S_i --------------------------
	.section	.nv.info._Z22parallelDijkstraKernelPiS_S_i,"",@"SHT_CUDA_INFO"
	.sectionflags	@""
	.align	4


	//----- nvinfo : EIATTR_CUDA_API_VERSION
	.align		4
        /*0000*/ 	.byte	0x04, 0x37
        /*0002*/ 	.short	(.L_99 - .L_98)
.L_98:
        /*0004*/ 	.word	0x00000082


	//----- nvinfo : EIATTR_KPARAM_INFO
	.align		4
.L_99:
        /*0008*/ 	.byte	0x04, 0x17
        /*000a*/ 	.short	(.L_101 - .L_100)
.L_100:
        /*000c*/ 	.word	0x00000000
        /*0010*/ 	.short	0x0003
        /*0012*/ 	.short	0x0018
        /*0014*/ 	.byte	0x00, 0xf0, 0x11, 0x00


	//----- nvinfo : EIATTR_KPARAM_INFO
	.align		4
.L_101:
        /*0018*/ 	.byte	0x04, 0x17
        /*001a*/ 	.short	(.L_103 - .L_102)
.L_102:
        /*001c*/ 	.word	0x00000000
        /*0020*/ 	.short	0x0002
        /*0022*/ 	.short	0x0010
        /*0024*/ 	.byte	0x00, 0xf5, 0x21, 0x00


	//----- nvinfo : EIATTR_KPARAM_INFO
	.align		4
.L_103:
        /*0028*/ 	.byte	0x04, 0x17
        /*002a*/ 	.short	(.L_105 - .L_104)
.L_104:
        /*002c*/ 	.word	0x00000000
        /*0030*/ 	.short	0x0001
        /*0032*/ 	.short	0x0008
        /*0034*/ 	.byte	0x00, 0xf5, 0x21, 0x00


	//----- nvinfo : EIATTR_KPARAM_INFO
	.align		4
.L_105:
        /*0038*/ 	.byte	0x04, 0x17
        /*003a*/ 	.short	(.L_107 - .L_106)
.L_106:
        /*003c*/ 	.word	0x00000000
        /*0040*/ 	.short	0x0000
        /*0042*/ 	.short	0x0000
        /*0044*/ 	.byte	0x00, 0xf5, 0x21, 0x00


	//----- nvinfo : EIATTR_SPARSE_MMA_MASK
	.align		4
.L_107:
        /*0048*/ 	.byte	0x03, 0x50
        /*004a*/ 	.short	0x0000


	//----- nvinfo : EIATTR_MAXREG_COUNT
	.align		4
        /*004c*/ 	.byte	0x03, 0x1b
        /*004e*/ 	.short	0x00ff


	//----- nvinfo : EIATTR_EXTERNS
	.align		4
        /*0050*/ 	.byte	0x04, 0x0f
        /*0052*/ 	.short	(.L_109 - .L_108)


	//   ....[0]....
	.align		4
.L_108:
        /*0054*/ 	.word	index@(malloc)


	//   ....[1]....
	.align		4
        /*0058*/ 	.word	index@(free)


	//----- nvinfo : EIATTR_MERCURY_ISA_VERSION
	.align		4
.L_109:
        /*005c*/ 	.byte	0x03, 0x5f
        /*005e*/ 	.short	0x0101


	//----- nvinfo : EIATTR_VRC_CTA_INIT_COUNT
	.align		4
        /*0060*/ 	.byte	0x02, 0x4a
	.zero		1
	.zero		1


	//----- nvinfo : EIATTR_SYSCALL_OFFSETS
	.align		4
        /*0064*/ 	.byte	0x04, 0x46
        /*0066*/ 	.short	(.L_111 - .L_110)


	//   ....[0]....
.L_110:
        /*0068*/ 	.word	0x000000e0


	//   ....[1]....
        /*006c*/ 	.word	0x00000160


	//   ....[2]....
        /*0070*/ 	.word	0x00002b10


	//   ....[3]....
        /*0074*/ 	.word	0x00002b60


	//----- nvinfo : EIATTR_EXIT_INSTR_OFFSETS
	.align		4
.L_111:
        /*0078*/ 	.byte	0x04, 0x1c
        /*007a*/ 	.short	(.L_113 - .L_112)


	//   ....[0]....
.L_112:
        /*007c*/ 	.word	0x00000040


	//   ....[1]....
        /*0080*/ 	.word	0x00002b70


	//----- nvinfo : EIATTR_CRS_STACK_SIZE
	.align		4
.L_113:
        /*0084*/ 	.byte	0x04, 0x1e
        /*0086*/ 	.short	(.L_115 - .L_114)
.L_114:
        /*0088*/ 	.word	0x00000000


	//----- nvinfo : EIATTR_CBANK_PARAM_SIZE
	.align		4
.L_115:
        /*008c*/ 	.byte	0x03, 0x19
        /*008e*/ 	.short	0x001c


	//----- nvinfo : EIATTR_PARAM_CBANK
	.align		4
        /*0090*/ 	.byte	0x04, 0x0a
        /*0092*/ 	.short	(.L_117 - .L_116)
	.align		4
.L_116:
        /*0094*/ 	.word	index@(.nv.constant0._Z22parallelDijkstraKernelPiS_S_i)
        /*0098*/ 	.short	0x0380
        /*009a*/ 	.short	0x001c


	//----- nvinfo : EIATTR_SW_WAR
	.align		4
.L_117:
        /*009c*/ 	.byte	0x04, 0x36
        /*009e*/ 	.short	(.L_119 - .L_118)
.L_118:
        /*00a0*/ 	.word	0x00000008
.L_119:


//--------------------- .nv.info._Z25initializeDistancesKernelPii --------------------------
	.section	.nv.info._Z25initializeDistancesKernelPii,"",@"SHT_CUDA_INFO"
	.sectionflags	@""
	.align	4


	//----- nvinfo : EIATTR_CUDA_API_VERSION
	.align		4
        /*0000*/ 	.byte	0x04, 0x37
        /*0002*/ 	.short	(.L_121 - .L_120)
.L_120:
        /*0004*/ 	.word	0x00000082


	//----- nvinfo : EIATTR_KPARAM_INFO
	.align		4
.L_121:
        /*0008*/ 	.byte	0x04, 0x17
        /*000a*/ 	.short	(.L_123 - .L_122)
.L_122:
        /*000c*/ 	.word	0x00000000
        /*0010*/ 	.short	0x0001
        /*0012*/ 	.short	0x0008
        /*0014*/ 	.byte	0x00, 0xf0, 0x11, 0x00


	//----- nvinfo : EIATTR_KPARAM_INFO
	.align		4
.L_123:
        /*0018*/ 	.byte	0x04, 0x17
        /*001a*/ 	.short	(.L_125 - .L_124)
.L_124:
        /*001c*/ 	.word	0x00000000
        /*0020*/ 	.short	0x0000
        /*0022*/ 	.short	0x0000
        /*0024*/ 	.byte	0x00, 0xf5, 0x21, 0x00


	//----- nvinfo : EIATTR_SPARSE_MMA_MASK
	.align		4
.L_125:
        /*0028*/ 	.byte	0x03, 0x50
        /*002a*/ 	.short	0x0000


	//----- nvinfo : EIATTR_MAXREG_COUNT
	.align		4
        /*002c*/ 	.byte	0x03, 0x1b
        /*002e*/ 	.short	0x00ff


	//----- nvinfo : EIATTR_MERCURY_ISA_VERSION
	.align		4
        /*0030*/ 	.byte	0x03, 0x5f
        /*0032*/ 	.short	0x0101


	//----- nvinfo : EIATTR_VRC_CTA_INIT_COUNT
	.align		4
        /*0034*/ 	.byte	0x02, 0x4a
	.zero		1
	.zero		1


	//----- nvinfo : EIATTR_EXIT_INSTR_OFFSETS
	.align		4
        /*0038*/ 	.byte	0x04, 0x1c
        /*003a*/ 	.short	(.L_127 - .L_126)


	//   ....[0]....
.L_126:
        /*003c*/ 	.word	0x00000080


	//   ....[1]....
        /*0040*/ 	.word	0x00000270


	//   ....[2]....
        /*0044*/ 	.word	0x000002c0


	//----- nvinfo : EIATTR_CBANK_PARAM_SIZE
	.align		4
.L_127:
        /*0048*/ 	.byte	0x03, 0x19
        /*004a*/ 	.short	0x000c


	//----- nvinfo : EIATTR_PARAM_CBANK
	.align		4
        /*004c*/ 	.byte	0x04, 0x0a
        /*004e*/ 	.short	(.L_129 - .L_128)
	.align		4
.L_128:
        /*0050*/ 	.word	index@(.nv.constant0._Z25initializeDistancesKernelPii)
        /*0054*/ 	.short	0x0380
        /*0056*/ 	.short	0x000c


	//----- nvinfo : EIATTR_SW_WAR
	.align		4
.L_129:
        /*0058*/ 	.byte	0x04, 0x36
        /*005a*/ 	.short	(.L_131 - .L_130)
.L_130:
        /*005c*/ 	.word	0x00000008
.L_131:


//--------------------- .nv.callgraph             --------------------------
	.section	.nv.callgraph,"",@"SHT_CUDA_CALLGRAPH"
	.align	4
	.sectionentsize	8
	.align		4
        /*0000*/ 	.word	0x00000000
	.align		4
        /*0004*/ 	.word	0xffffffff
	.align		4
        /*0008*/ 	.word	index@(_Z22parallelDijkstraKernelPiS_S_i)
	.align		4
        /*000c*/ 	.word	index@(free)
	.align		4
        /*0010*/ 	.word	index@(_Z22parallelDijkstraKernelPiS_S_i)
	.align		4
        /*0014*/ 	.word	index@(malloc)
	.align		4
        /*0018*/ 	.word	0x00000000
	.align		4
        /*001c*/ 	.word	0xfffffffe
	.align		4
        /*0020*/ 	.word	0x00000000
	.align		4
        /*0024*/ 	.word	0xfffffffd
	.align		4
        /*0028*/ 	.word	0x00000000
	.align		4
        /*002c*/ 	.word	0xfffffffc


//--------------------- .nv.constant4             --------------------------
	.section	.nv.constant4,"a",@progbits
	.align	8
	.align		8
.nv.constant4:
        /*0000*/ 	.dword	malloc
	.align		8
        /*0008*/ 	.dword	free


//--------------------- .text._Z22evaluateSheltersKernelPiS_S_Pfiiiibi --------------------------
	.section	.text._Z22evaluateSheltersKernelPiS_S_Pfiiiibi,"ax",@progbits
	.align	128
        .global         _Z22evaluateSheltersKernelPiS_S_Pfiiiibi
        .type           _Z22evaluateSheltersKernelPiS_S_Pfiiiibi,@function
        .size           _Z22evaluateSheltersKernelPiS_S_Pfiiiibi,(.L_x_79 - _Z22evaluateSheltersKernelPiS_S_Pfiiiibi)
        .other          _Z22evaluateSheltersKernelPiS_S_Pfiiiibi,@"STO_CUDA_ENTRY STV_DEFAULT"
_Z22evaluateSheltersKernelPiS_S_Pfiiiibi:
.text._Z22evaluateSheltersKernelPiS_S_Pfiiiibi:
[----:B------:R-:W-:Y:S01]  /*0000*/  LDC R1, c[0x0][0x37c] ;  /* 0x0000df00ff017b82 */ /* 0x000fe20000000800 */
[----:B------:R-:W0:Y:S07]  /*0010*/  S2R R3, SR_TID.X ;  /* 0x0000000000037919 */ /* 0x000e2e0000002100 */
[----:B------:R-:W0:Y:S01]  /*0020*/  S2UR UR4, SR_CTAID.X ;  /* 0x00000000000479c3 */ /* 0x000e220000002500 */
[----:B------:R-:W1:Y:S07]  /*0030*/  LDCU UR5, c[0x0][0x3a8] ;  /* 0x00007500ff0577ac */ /* 0x000e6e0008000800 */
[----:B------:R-:W0:Y:S02]  /*0040*/  LDC R2, c[0x0][0x360] ;  /* 0x0000d800ff027b82 */ /* 0x000e240000000800 */
[----:B0-----:R-:W-:-:S05]  /*0050*/  IMAD R2, R2, UR4, R3 ;  /* 0x0000000402027c24 */ /* 0x001fca000f8e0203 */
[----:B-1----:R-:W-:-:S13]  /*0060*/  ISETP.GE.AND P0, PT, R2, UR5, PT ;  /* 0x0000000502007c0c */ /* 0x002fda000bf06270 */
[----:B------:R-:W-:Y:S05]  /*0070*/  @P0 EXIT ;  /* 0x000000000000094d */ /* 0x000fea0003800000 */
[----:B------:R-:W0:Y:S01]  /*0080*/  LDC.64 R4, c[0x0][0x388] ;  /* 0x0000e200ff047b82 */ /* 0x000e220000000a00 */
[----:B------:R-:W1:Y:S07]  /*0090*/  LDCU.64 UR6, c[0x0][0x358] ;  /* 0x00006b00ff0677ac */ /* 0x000e6e0008000a00 */
[----:B------:R-:W2:Y:S01]  /*00a0*/  LDC.64 R8, c[0x0][0x380] ;  /* 0x0000e000ff087b82 */ /* 0x000ea20000000a00 */
[----:B0-----:R-:W-:-:S05]  /*00b0*/  IMAD.WIDE R4, R2, 0x4, R4 ;  /* 0x0000000402047825 */ /* 0x001fca00078e0204 */
[----:B-1----:R-:W3:Y:S02]  /*00c0*/  LDG.E R0, desc[UR6][R4.64] ;  /* 0x0000000604007981 */ /* 0x002ee4000c1e1900 */
[----:B---3--:R-:W-:-:S13]  /*00d0*/  ISETP.GT.AND P0, PT, R0, RZ, PT ;  /* 0x000000ff0000720c */ /* 0x008fda0003f04270 */
[----:B------:R-:W0:Y:S01]  /*00e0*/  @!P0 LDC.64 R6, c[0x0][0x398] ;  /* 0x0000e600ff068b82 */ /* 0x000e220000000a00 */
[----:B------:R-:W-:Y:S02]  /*00f0*/  @!P0 IMAD.MOV.U32 R3, RZ, RZ, -0x40800000 ;  /* 0xbf800000ff038424 */ /* 0x000fe400078e00ff */
[----:B0-----:R-:W-:-:S05]  /*0100*/  @!P0 IMAD.WIDE R6, R2, 0x4, R6 ;  /* 0x0000000402068825 */ /* 0x001fca00078e0206 */
[----:B------:R0:W-:Y:S01]  /*0110*/  @!P0 STG.E desc[UR6][R6.64], R3 ;  /* 0x0000000306008986 */ /* 0x0001e2000c101906 */
[----:B--2---:R-:W-:Y:S05]  /*0120*/  @!P0 EXIT ;  /* 0x000000000000894d */ /* 0x004fea0003800000 */
[----:B------:R-:W-:Y:S01]  /*0130*/  IMAD.WIDE R4, R2, 0x4, R8 ;  /* 0x0000000402047825 */ /* 0x000fe200078e0208 */
[----:B0-----:R-:W0:Y:S01]  /*0140*/  LDC R3, c[0x0][0x3a0] ;  /* 0x0000e800ff037b82 */ /* 0x001e220000000800 */
[----:B------:R-:W0:Y:S04]  /*0150*/  LDCU UR4, c[0x0][0x3b4] ;  /* 0x00007680ff0477ac */ /* 0x000e280008000800 */
[----:B------:R-:W0:Y:S01]  /*0160*/  LDG.E R4, desc[UR6][R4.64] ;  /* 0x0000000604047981 */ /* 0x000e22000c1e1900 */
[----:B------:R-:W1:Y:S02]  /*0170*/  LDCU UR5, c[0x0][0x3ac] ;  /* 0x00007580ff0577ac */ /* 0x000e640008000800 */
[----:B------:R-:W2:Y:S01]  /*0180*/  LDC.64 R6, c[0x0][0x390] ;  /* 0x0000e400ff067b82 */ /* 0x000ea20000000a00 */
[----:B0-----:R-:W-:Y:S01]  /*0190*/  IMAD R3, R3, UR4, R4 ;  /* 0x0000000403037c24 */ /* 0x001fe2000f8e0204 */
[----:B------:R-:W0:Y:S03]  /*01a0*/  LDCU.U8 UR4, c[0x0][0x3b0] ;  /* 0x00007600ff0477ac */ /* 0x000e260008000000 */
[----:B--2---:R-:W-:-:S06]  /*01b0*/  IMAD.WIDE R6, R3, 0x4, R6 ;  /* 0x0000000403067825 */ /* 0x004fcc00078e0206 */
[----:B------:R-:W1:Y:S01]  /*01c0*/  LDG.E R6, desc[UR6][R6.64] ;  /* 0x0000000606067981 */ /* 0x000e62000c1e1900 */
[----:B0-----:R-:W-:Y:S01]  /*01d0*/  UPRMT UR4, UR4, 0x8880, URZ ;  /* 0x0000888004047896 */ /* 0x001fe200080000ff */
[----:B-1----:R-:W-:-:S05]  /*01e0*/  ISETP.GT.AND P0, PT, R6, UR5, PT ;  /* 0x0000000506007c0c */ /* 0x002fca000bf04270 */
[----:B------:R-:W-:-:S13]  /*01f0*/  ISETP.EQ.OR P0, PT, RZ, UR4, !P0 ;  /* 0x00000004ff007c0c */ /* 0x000fda000c702670 */
[----:B------:R-:W0:Y:S01]  /*0200*/  @!P0 LDC.64 R4, c[0x0][0x398] ;  /* 0x0000e600ff048b82 */ /* 0x000e220000000a00 */
[----:B------:R-:W-:Y:S02]  /*0210*/  @!P0 IMAD.MOV.U32 R3, RZ, RZ, -0x40800000 ;  /* 0xbf800000ff038424 */ /* 0x000fe400078e00ff */
[----:B0-----:R-:W-:-:S05]  /*0220*/  @!P0 IMAD.WIDE R4, R2, 0x4, R4 ;  /* 0x0000000402048825 */ /* 0x001fca00078e0204 */
[----:B------:R0:W-:Y:S01]  /*0230*/  @!P0 STG.E desc[UR6][R4.64], R3 ;  /* 0x0000000304008986 */ /* 0x0001e2000c101906 */
[----:B------:R-:W-:Y:S05]  /*0240*/  @!P0 EXIT ;  /* 0x000000000000894d */ /* 0x000fea0003800000 */
[----:B------:R-:W-:-:S13]  /*0250*/  ISETP.NE.AND P0, PT, R6, 0x7fffffff, PT ;  /* 0x7fffffff0600780c */ /* 0x000fda0003f05270 */
[----:B0-----:R-:W0:Y:S01]  /*0260*/  @!P0 LDC.64 R4, c[0x0][0x398] ;  /* 0x0000e600ff048b82 */ /* 0x001e220000000a00 */
[----:B------:R-:W-:Y:S02]  /*0270*/  @!P0 IMAD.MOV.U32 R3, RZ, RZ, -0x40800000 ;  /* 0xbf800000ff038424 */ /* 0x000fe400078e00ff */
[----:B0-----:R-:W-:-:S05]  /*0280*/  @!P0 IMAD.WIDE R4, R2, 0x4, R4 ;  /* 0x0000000402048825 */ /* 0x001fca00078e0204 */
[----:B------:R0:W-:Y:S01]  /*0290*/  @!P0 STG.E desc[UR6][R4.64], R3 ;  /* 0x0000000304008986 */ /* 0x0001e2000c101906 */
[----:B------:R-:W-:Y:S05]  /*02a0*/  @!P0 EXIT ;  /* 0x000000000000894d */ /* 0x000fea0003800000 */
[----:B------:R-:W1:Y:S01]  /*02b0*/  LDCU UR4, c[0x0][0x3a4] ;  /* 0x00007480ff0477ac */ /* 0x000e620008000800 */
[----:B------:R-:W-:Y:S01]  /*02c0*/  I2FP.F32.S32 R6, R6 ;  /* 0x0000000600067245 */ /* 0x000fe20000201400 */
[----:B0-----:R-:W-:Y:S01]  /*02d0*/  IMAD.MOV.U32 R3, RZ, RZ, 0x3f800000 ;  /* 0x3f800000ff037424 */ /* 0x001fe200078e00ff */
[----:B------:R-:W-:Y:S03]  /*02e0*/  BSSY.RECONVERGENT B0, `(.L_x_0) ;  /* 0x000000f000007945 */ /* 0x000fe60003800200 */
[----:B------:R-:W-:-:S04]  /*02f0*/  FFMA R3, R6, 0.10000000149011611938, R3 ;  /* 0x3dcccccd06037823 */ /* 0x000fc80000000003 */
[----:B------:R-:W0:Y:S01]  /*0300*/  MUFU.RCP R4, R3 ;  /* 0x0000000300047308 */ /* 0x000e220000001000 */
[----:B-1----:R-:W-:-:S04]  /*0310*/  VIMNMX R0, PT, PT, R0, UR4, PT ;  /* 0x0000000400007c48 */ /* 0x002fc8000bfe0100 */
[----:B------:R-:W-:-:S04]  /*0320*/  I2FP.F32.S32 R0, R0 ;  /* 0x0000000000007245 */ /* 0x000fc80000201400 */
[----:B------:R-:W1:Y:S01]  /*0330*/  FCHK P0, R0, R3 ;  /* 0x0000000300007302 */ /* 0x000e620000000000 */
[----:B0-----:R-:W-:-:S04]  /*0340*/  FFMA R5, -R3, R4, 1 ;  /* 0x3f80000003057423 */ /* 0x001fc80000000104 */
[----:B------:R-:W-:-:S04]  /*0350*/  FFMA R5, R4, R5, R4 ;  /* 0x0000000504057223 */ /* 0x000fc80000000004 */
[----:B------:R-:W-:-:S04]  /*0360*/  FFMA R4, R0, R5, RZ ;  /* 0x0000000500047223 */ /* 0x000fc800000000ff */
[----:B------:R-:W-:-:S04]  /*0370*/  FFMA R6, -R3, R4, R0 ;  /* 0x0000000403067223 */ /* 0x000fc80000000100 */
[----:B------:R-:W-:Y:S01]  /*0380*/  FFMA R7, R5, R6, R4 ;  /* 0x0000000605077223 */ /* 0x000fe20000000004 */
[----:B-1----:R-:W-:Y:S06]  /*0390*/  @!P0 BRA `(.L_x_1) ;  /* 0x00000000000c8947 */ /* 0x002fec0003800000 */
[----:B------:R-:W-:-:S07]  /*03a0*/  MOV R4, 0x3c0 ;  /* 0x000003c000047802 */ /* 0x000fce0000000f00 */
[----:B------:R-:W-:Y:S05]  /*03b0*/  CALL.REL.NOINC `($__internal_0_$__cuda_sm3x_div_rn_noftz_f32_slowpath) ;  /* 0x0000000000187944 */ /* 0x000fea0003c00000 */
[----:B------:R-:W-:-:S07]  /*03c0*/  IMAD.MOV.U32 R7, RZ, RZ, R0 ;  /* 0x000000ffff077224 */ /* 0x000fce00078e0000 */
.L_x_1:
[----:B------:R-:W-:Y:S05]  /*03d0*/  BSYNC.RECONVERGENT B0 ;  /* 0x0000000000007941 */ /* 0x000fea0003800200 */
.L_x_0:
[----:B------:R-:W0:Y:S02]  /*03e0*/  LDC.64 R4, c[0x0][0x398] ;  /* 0x0000e600ff047b82 */ /* 0x000e240000000a00 */
[----:B0-----:R-:W-:-:S05]  /*03f0*/  IMAD.WIDE R4, R2, 0x4, R4 ;  /* 0x0000000402047825 */ /* 0x001fca00078e0204 */
[----:B------:R-:W-:Y:S01]  /*0400*/  STG.E desc[UR6][R4.64], R7 ;  /* 0x0000000704007986 */ /* 0x000fe2000c101906 */
[----:B------:R-:W-:Y:S05]  /*0410*/  EXIT ;  /* 0x000000000000794d */ /* 0x000fea0003800000 */
        .weak           $__internal_0_$__cuda_sm3x_div_rn_noftz_f32_slowpath
        .type           $__internal_0_$__cuda_sm3x_div_rn_noftz_f32_slowpath,@function
        .size           $__internal_0_$__cuda_sm3x_div_rn_noftz_f32_slowpath,(.L_x_79 - $__internal_0_$__cuda_sm3x_div_rn_noftz_f32_slowpath)
$__internal_0_$__cuda_sm3x_div_rn_noftz_f32_slowpath:
[--C-:B------:R-:W-:Y:S01]  /*0420*/  SHF.R.U32.HI R6, RZ, 0x17, R3.reuse ;  /* 0x00000017ff067819 */ /* 0x100fe20000011603 */
[----:B------:R-:W-:Y:S01]  /*0430*/  BSSY.RECONVERGENT B1, `(.L_x_2) ;  /* 0x0000064000017945 */ /* 0x000fe20003800200 */
[--C-:B------:R-:W-:Y:S01]  /*0440*/  SHF.R.U32.HI R5, RZ, 0x17, R0.reuse ;  /* 0x00000017ff057819 */ /* 0x100fe20000011600 */
[----:B------:R-:W-:Y:S01]  /*0450*/  IMAD.MOV.U32 R7, RZ, RZ, R0 ;  /* 0x000000ffff077224 */ /* 0x000fe200078e0000 */
[----:B------:R-:W-:Y:S01]  /*0460*/  LOP3.LUT R6, R6, 0xff, RZ, 0xc0, !PT ;  /* 0x000000ff06067812 */ /* 0x000fe200078ec0ff */
[----:B------:R-:W-:Y:S01]  /*0470*/  IMAD.MOV.U32 R8, RZ, RZ, R3 ;  /* 0x000000ffff087224 */ /* 0x000fe200078e0003 */
[----:B------:R-:W-:-:S03]  /*0480*/  LOP3.LUT R5, R5, 0xff, RZ, 0xc0, !PT ;  /* 0x000000ff05057812 */ /* 0x000fc600078ec0ff */
[----:B------:R-:W-:Y:S02]  /*0490*/  VIADD R11, R6, 0xffffffff ;  /* 0xffffffff060b7836 */ /* 0x000fe40000000000 */
[----:B------:R-:W-:-:S03]  /*04a0*/  VIADD R10, R5, 0xffffffff ;  /* 0xffffffff050a7836 */ /* 0x000fc60000000000 */
[----:B------:R-:W-:-:S04]  /*04b0*/  ISETP.GT.U32.AND P0, PT, R11, 0xfd, PT ;  /* 0x000000fd0b00780c */ /* 0x000fc80003f04070 */
[----:B------:R-:W-:-:S13]  /*04c0*/  ISETP.GT.U32.OR P0, PT, R10, 0xfd, P0 ;  /* 0x000000fd0a00780c */ /* 0x000fda0000704470 */
[----:B------:R-:W-:Y:S01]  /*04d0*/  @!P0 IMAD.MOV.U32 R9, RZ, RZ, RZ ;  /* 0x000000ffff098224 */ /* 0x000fe200078e00ff */
[----:B------:R-:W-:Y:S06]  /*04e0*/  @!P0 BRA `(.L_x_3) ;  /* 0x00000000005c8947 */ /* 0x000fec0003800000 */
[----:B------:R-:W-:Y:S02]  /*04f0*/  FSETP.GTU.FTZ.AND P0, PT, |R0|, +INF , PT ;  /* 0x7f8000000000780b */ /* 0x000fe40003f1c200 */
[----:B------:R-:W-:-:S04]  /*0500*/  FSETP.GTU.FTZ.AND P1, PT, |R3|, +INF , PT ;  /* 0x7f8000000300780b */ /* 0x000fc80003f3c200 */
[----:B------:R-:W-:-:S13]  /*0510*/  PLOP3.LUT P0, PT, P0, P1, PT, 0xf8, 0x8f ;  /* 0x00000000008f781c */ /* 0x000fda0000703f70 */
[----:B------:R-:W-:Y:S05]  /*0520*/  @P0 BRA `(.L_x_4) ;  /* 0x00000004004c0947 */ /* 0x000fea0003800000 */
[----:B------:R-:W-:-:S13]  /*0530*/  LOP3.LUT P0, RZ, R8, 0x7fffffff, R7, 0xc8, !PT ;  /* 0x7fffffff08ff7812 */ /* 0x000fda000780c807 */
[----:B------:R-:W-:Y:S05]  /*0540*/  @!P0 BRA `(.L_x_5) ;  /* 0x00000004003c8947 */ /* 0x000fea0003800000 */
[C---:B------:R-:W-:Y:S02]  /*0550*/  FSETP.NEU.FTZ.AND P2, PT, |R0|.reuse, +INF , PT ;  /* 0x7f8000000000780b */ /* 0x040fe40003f5d200 */
[----:B------:R-:W-:Y:S02]  /*0560*/  FSETP.NEU.FTZ.AND P1, PT, |R3|, +INF , PT ;  /* 0x7f8000000300780b */ /* 0x000fe40003f3d200 */
[----:B------:R-:W-:-:S11]  /*0570*/  FSETP.NEU.FTZ.AND P0, PT, |R0|, +INF , PT ;  /* 0x7f8000000000780b */ /* 0x000fd60003f1d200 */
[----:B------:R-:W-:Y:S05]  /*0580*/  @!P1 BRA !P2, `(.L_x_5) ;  /* 0x00000004002c9947 */ /* 0x000fea0005000000 */
[----:B------:R-:W-:-:S04]  /*0590*/  LOP3.LUT P2, RZ, R7, 0x7fffffff, RZ, 0xc0, !PT ;  /* 0x7fffffff07ff7812 */ /* 0x000fc8000784c0ff */
[----:B------:R-:W-:-:S13]  /*05a0*/  PLOP3.LUT P1, PT, P1, P2, PT, 0x2f, 0xf2 ;  /* 0x0000000000f2781c */ /* 0x000fda0000f24577 */
[----:B------:R-:W-:Y:S05]  /*05b0*/  @P1 BRA `(.L_x_6) ;  /* 0x0000000400181947 */ /* 0x000fea0003800000 */
[----:B------:R-:W-:-:S04]  /*05c0*/  LOP3.LUT P1, RZ, R8, 0x7fffffff, RZ, 0xc0, !PT ;  /* 0x7fffffff08ff7812 */ /* 0x000fc8000782c0ff */
[----:B------:R-:W-:-:S13]  /*05d0*/  PLOP3.LUT P0, PT, P0, P1, PT, 0x2f, 0xf2 ;  /* 0x0000000000f2781c */ /* 0x000fda0000702577 */
[----:B------:R-:W-:Y:S05]  /*05e0*/  @P0 BRA `(.L_x_7) ;  /* 0x0000000400000947 */ /* 0x000fea0003800000 */
[----:B------:R-:W-:Y:S02]  /*05f0*/  ISETP.GE.AND P0, PT, R10, RZ, PT ;  /* 0x000000ff0a00720c */ /* 0x000fe40003f06270 */
[----:B------:R-:W-:-:S11]  /*0600*/  ISETP.GE.AND P1, PT, R11, RZ, PT ;  /* 0x000000ff0b00720c */ /* 0x000fd60003f26270 */
[----:B------:R-:W-:Y:S02]  /*0610*/  @P0 IMAD.MOV.U32 R9, RZ, RZ, RZ ;  /* 0x000000ffff090224 */ /* 0x000fe400078e00ff */
[----:B------:R-:W-:Y:S01]  /*0620*/  @!P0 FFMA R7, R0, 1.84467440737095516160e+19, RZ ;  /* 0x5f80000000078823 */ /* 0x000fe200000000ff */
[----:B------:R-:W-:Y:S02]  /*0630*/  @!P0 IMAD.MOV.U32 R9, RZ, RZ, -0x40 ;  /* 0xffffffc0ff098424 */ /* 0x000fe400078e00ff */
[----:B------:R-:W-:Y:S02]  /*0640*/  @!P1 FFMA R8, R3, 1.84467440737095516160e+19, RZ ;  /* 0x5f80000003089823 */ /* 0x000fe400000000ff */
[----:B------:R-:W-:-:S07]  /*0650*/  @!P1 VIADD R9, R9, 0x40 ;  /* 0x0000004009099836 */ /* 0x000fce0000000000 */
.L_x_3:
[----:B------:R-:W-:Y:S01]  /*0660*/  LEA R3, R6, 0xc0800000, 0x17 ;  /* 0xc080000006037811 */ /* 0x000fe200078eb8ff */
[----:B------:R-:W-:Y:S01]  /*0670*/  VIADD R5, R5, 0xffffff81 ;  /* 0xffffff8105057836 */ /* 0x000fe20000000000 */
[----:B------:R-:W-:Y:S03]  /*0680*/  BSSY.RECONVERGENT B2, `(.L_x_8) ;  /* 0x0000035000027945 */ /* 0x000fe60003800200 */
[----:B------:R-:W-:Y:S01]  /*0690*/  IMAD.IADD R3, R8, 0x1, -R3 ;  /* 0x0000000108037824 */ /* 0x000fe200078e0a03 */
[C---:B------:R-:W-:Y:S01]  /*06a0*/  IADD3 R6, PT, PT, R5.reuse, 0x7f, -R6 ;  /* 0x0000007f05067810 */ /* 0x040fe20007ffe806 */
[----:B------:R-:W-:Y:S02]  /*06b0*/  IMAD R0, R5, -0x800000, R7 ;  /* 0xff80000005007824 */ /* 0x000fe400078e0207 */
[----:B------:R-:W0:Y:S01]  /*06c0*/  MUFU.RCP R8, R3 ;  /* 0x0000000300087308 */ /* 0x000e220000001000 */
[----:B------:R-:W-:Y:S01]  /*06d0*/  FADD.FTZ R11, -R3, -RZ ;  /* 0x800000ff030b7221 */ /* 0x000fe20000010100 */
[----:B------:R-:W-:-:S03]  /*06e0*/  IMAD.IADD R6, R6, 0x1, R9 ;  /* 0x0000000106067824 */ /* 0x000fc600078e0209 */
[----:B0-----:R-:W-:-:S04]  /*06f0*/  FFMA R13, R8, R11, 1 ;  /* 0x3f800000080d7423 */ /* 0x001fc8000000000b */
[----:B------:R-:W-:-:S04]  /*0700*/  FFMA R10, R8, R13, R8 ;  /* 0x0000000d080a7223 */ /* 0x000fc80000000008 */
[----:B------:R-:W-:-:S04]  /*0710*/  FFMA R7, R0, R10, RZ ;  /* 0x0000000a00077223 */ /* 0x000fc800000000ff */
[----:B------:R-:W-:-:S04]  /*0720*/  FFMA R8, R11, R7, R0 ;  /* 0x000000070b087223 */ /* 0x000fc80000000000 */
[----:B------:R-:W-:-:S04]  /*0730*/  FFMA R7, R10, R8, R7 ;  /* 0x000000080a077223 */ /* 0x000fc80000000007 */
[----:B------:R-:W-:-:S04]  /*0740*/  FFMA R8, R11, R7, R0 ;  /* 0x000000070b087223 */ /* 0x000fc80000000000 */
[----:B------:R-:W-:-:S05]  /*0750*/  FFMA R0, R10, R8, R7 ;  /* 0x000000080a007223 */ /* 0x000fca0000000007 */
[----:B------:R-:W-:-:S04]  /*0760*/  SHF.R.U32.HI R3, RZ, 0x17, R0 ;  /* 0x00000017ff037819 */ /* 0x000fc80000011600 */
[----:B------:R-:W-:-:S05]  /*0770*/  LOP3.LUT R3, R3, 0xff, RZ, 0xc0, !PT ;  /* 0x000000ff03037812 */ /* 0x000fca00078ec0ff */
[----:B------:R-:W-:-:S04]  /*0780*/  IMAD.IADD R9, R3, 0x1, R6 ;  /* 0x0000000103097824 */ /* 0x000fc800078e0206 */
[----:B------:R-:W-:-:S05]  /*0790*/  VIADD R3, R9, 0xffffffff ;  /* 0xffffffff09037836 */ /* 0x000fca0000000000 */
[----:B------:R-:W-:-:S13]  /*07a0*/  ISETP.GE.U32.AND P0, PT, R3, 0xfe, PT ;  /* 0x000000fe0300780c */ /* 0x000fda0003f06070 */
[----:B------:R-:W-:Y:S05]  /*07b0*/  @!P0 BRA `(.L_x_9) ;  /* 0x0000000000808947 */ /* 0x000fea0003800000 */
[----:B------:R-:W-:-:S13]  /*07c0*/  ISETP.GT.AND P0, PT, R9, 0xfe, PT ;  /* 0x000000fe0900780c */ /* 0x000fda0003f04270 */
[----:B------:R-:W-:Y:S05]  /*07d0*/  @P0 BRA `(.L_x_10) ;  /* 0x00000000006c0947 */ /* 0x000fea0003800000 */
[----:B------:R-:W-:-:S13]  /*07e0*/  ISETP.GE.AND P0, PT, R9, 0x1, PT ;  /* 0x000000010900780c */ /* 0x000fda0003f06270 */
[----:B------:R-:W-:Y:S05]  /*07f0*/  @P0 BRA `(.L_x_11) ;  /* 0x0000000000740947 */ /* 0x000fea0003800000 */
[----:B------:R-:W-:Y:S02]  /*0800*/  ISETP.GE.AND P0, PT, R9, -0x18, PT ;  /* 0xffffffe80900780c */ /* 0x000fe40003f06270 */
[----:B------:R-:W-:-:S11]  /*0810*/  LOP3.LUT R0, R0, 0x80000000, RZ, 0xc0, !PT ;  /* 0x8000000000007812 */ /* 0x000fd600078ec0ff */
[----:B------:R-:W-:Y:S05]  /*0820*/  @!P0 BRA `(.L_x_11) ;  /* 0x0000000000688947 */ /* 0x000fea0003800000 */
[CCC-:B------:R-:W-:Y:S01]  /*0830*/  FFMA.RZ R3, R10.reuse, R8.reuse, R7.reuse ;  /* 0x000000080a037223 */ /* 0x1c0fe2000000c007 */
[CCC-:B------:R-:W-:Y:S01]  /*0840*/  FFMA.RM R6, R10.reuse, R8.reuse, R7.reuse ;  /* 0x000000080a067223 */ /* 0x1c0fe20000004007 */
[C---:B------:R-:W-:Y:S02]  /*0850*/  ISETP.NE.AND P2, PT, R9.reuse, RZ, PT ;  /* 0x000000ff0900720c */ /* 0x040fe40003f45270 */
[----:B------:R-:W-:Y:S02]  /*0860*/  ISETP.NE.AND P1, PT, R9, RZ, PT ;  /* 0x000000ff0900720c */ /* 0x000fe40003f25270 */
[----:B------:R-:W-:Y:S01]  /*0870*/  LOP3.LUT R5, R3, 0x7fffff, RZ, 0xc0, !PT ;  /* 0x007fffff03057812 */ /* 0x000fe200078ec0ff */
[----:B------:R-:W-:Y:S01]  /*0880*/  FFMA.RP R3, R10, R8, R7 ;  /* 0x000000080a037223 */ /* 0x000fe20000008007 */
[----:B------:R-:W-:Y:S02]  /*0890*/  VIADD R8, R9, 0x20 ;  /* 0x0000002009087836 */ /* 0x000fe40000000000 */
[----:B------:R-:W-:Y:S01]  /*08a0*/  LOP3.LUT R5, R5, 0x800000, RZ, 0xfc, !PT ;  /* 0x0080000005057812 */ /* 0x000fe200078efcff */
[----:B------:R-:W-:Y:S01]  /*08b0*/  IMAD.MOV R7, RZ, RZ, -R9 ;  /* 0x000000ffff077224 */ /* 0x000fe200078e0a09 */
[----:B------:R-:W-:-:S02]  /*08c0*/  FSETP.NEU.FTZ.AND P0, PT, R3, R6, PT ;  /* 0x000000060300720b */ /* 0x000fc40003f1d000 */
[----:B------:R-:W-:Y:S02]  /*08d0*/  SHF.L.U32 R8, R5, R8, RZ ;  /* 0x0000000805087219 */ /* 0x000fe400000006ff */
[----:B------:R-:W-:Y:S02]  /*08e0*/  SEL R6, R7, RZ, P2 ;  /* 0x000000ff07067207 */ /* 0x000fe40001000000 */
[----:B------:R-:W-:Y:S02]  /*08f0*/  ISETP.NE.AND P1, PT, R8, RZ, P1 ;  /* 0x000000ff0800720c */ /* 0x000fe40000f25270 */
[----:B------:R-:W-:Y:S02]  /*0900*/  SHF.R.U32.HI R6, RZ, R6, R5 ;  /* 0x00000006ff067219 */ /* 0x000fe40000011605 */
[----:B------:R-:W-:Y:S02]  /*0910*/  PLOP3.LUT P0, PT, P0, P1, PT, 0xf8, 0x8f ;  /* 0x00000000008f781c */ /* 0x000fe40000703f70 */
[----:B------:R-:W-:-:S02]  /*0920*/  SHF.R.U32.HI R8, RZ, 0x1, R6 ;  /* 0x00000001ff087819 */ /* 0x000fc40000011606 */
[----:B------:R-:W-:-:S04]  /*0930*/  SEL R3, RZ, 0x1, !P0 ;  /* 0x00000001ff037807 */ /* 0x000fc80004000000 */
[----:B------:R-:W-:-:S04]  /*0940*/  LOP3.LUT R3, R3, 0x1, R8, 0xf8, !PT ;  /* 0x0000000103037812 */ /* 0x000fc800078ef808 */
[----:B------:R-:W-:-:S05]  /*0950*/  LOP3.LUT R3, R3, R6, RZ, 0xc0, !PT ;  /* 0x0000000603037212 */ /* 0x000fca00078ec0ff */
[----:B------:R-:W-:-:S05]  /*0960*/  IMAD.IADD R3, R8, 0x1, R3 ;  /* 0x0000000108037824 */ /* 0x000fca00078e0203 */
[----:B------:R-:W-:Y:S01]  /*0970*/  LOP3.LUT R0, R3, R0, RZ, 0xfc, !PT ;  /* 0x0000000003007212 */ /* 0x000fe200078efcff */
[----:B------:R-:W-:Y:S06]  /*0980*/  BRA `(.L_x_11) ;  /* 0x0000000000107947 */ /* 0x000fec0003800000 */
.L_x_10:
[----:B------:R-:W-:-:S04]  /*0990*/  LOP3.LUT R0, R0, 0x80000000, RZ, 0xc0, !PT ;  /* 0x8000000000007812 */ /* 0x000fc800078ec0ff */
[----:B------:R-:W-:Y:S01]  /*09a0*/  LOP3.LUT R0, R0, 0x7f800000, RZ, 0xfc, !PT ;  /* 0x7f80000000007812 */ /* 0x000fe200078efcff */
[----:B------:R-:W-:Y:S06]  /*09b0*/  BRA `(.L_x_11) ;  /* 0x0000000000047947 */ /* 0x000fec0003800000 */
.L_x_9:
[----:B------:R-:W-:-:S07]  /*09c0*/  IMAD R0, R6, 0x800000, R0 ;  /* 0x0080000006007824 */ /* 0x000fce00078e0200 */
.L_x_11:
[----:B------:R-:W-:Y:S05]  /*09d0*/  BSYNC.RECONVERGENT B2 ;  /* 0x0000000000027941 */ /* 0x000fea0003800200 */
.L_x_8:
[----:B------:R-:W-:Y:S05]  /*09e0*/  BRA `(.L_x_12) ;  /* 0x0000000000207947 */ /* 0x000fea0003800000 */
.L_x_7:
[----:B------:R-:W-:-:S04]  /*09f0*/  LOP3.LUT R0, R8, 0x80000000, R7, 0x48, !PT ;  /* 0x8000000008007812 */ /* 0x000fc800078e4807 */
[----:B------:R-:W-:Y:S01]  /*0a00*/  LOP3.LUT R0, R0, 0x7f800000, RZ, 0xfc, !PT ;  /* 0x7f80000000007812 */ /* 0x000fe200078efcff */
[----:B------:R-:W-:Y:S06]  /*0a10*/  BRA `(.L_x_12) ;  /* 0x0000000000147947 */ /* 0x000fec0003800000 */
.L_x_6:
[----:B------:R-:W-:Y:S01]  /*0a20*/  LOP3.LUT R0, R8, 0x80000000, R7, 0x48, !PT ;  /* 0x8000000008007812 */ /* 0x000fe200078e4807 */
[----:B------:R-:W-:Y:S06]  /*0a30*/  BRA `(.L_x_12) ;  /* 0x00000000000c7947 */ /* 0x000fec0003800000 */
.L_x_5:
[----:B------:R-:W0:Y:S01]  /*0a40*/  MUFU.RSQ R0, -QNAN ;  /* 0xffc0000000007908 */ /* 0x000e220000001400 */
[----:B------:R-:W-:Y:S05]  /*0a50*/  BRA `(.L_x_12) ;  /* 0x0000000000047947 */ /* 0x000fea0003800000 */
.L_x_4:
[----:B------:R-:W-:-:S07]  /*0a60*/  FADD.FTZ R0, R0, R3 ;  /* 0x0000000300007221 */ /* 0x000fce0000010000 */
.L_x_12:
[----:B------:R-:W-:Y:S05]  /*0a70*/  BSYNC.RECONVERGENT B1 ;  /* 0x0000000000017941 */ /* 0x000fea0003800200 */
.L_x_2:
[----:B------:R-:W-:-:S04]  /*0a80*/  IMAD.MOV.U32 R5, RZ, RZ, 0x0 ;  /* 0x00000000ff057424 */ /* 0x000fc800078e00ff */
[----:B0-----:R-:W-:Y:S05]  /*0a90*/  RET.REL.NODEC R4 `(_Z22evaluateSheltersKernelPiS_S_Pfiiiibi) ;  /* 0xfffffff404587950 */ /* 0x001fea0003c3ffff */
.L_x_13:
[----:B------:R-:W-:-:S00]  /*0aa0*/  BRA `(.L_x_13) ;  /* 0xfffffffc00fc7947 */ /* 0x000fc0000383ffff */
[----:B------:R-:W-:-:S00]  /*0ab0*/  NOP ;  /* 0x0000000000007918 */ /* 0x000fc00000000000 */
        /* <DEDUP_REMOVED lines=12> */
.L_x_79:


//--------------------- .text._Z21adjListToMatrixKernelPiS_ii --------------------------
	.section	.text._Z21adjListToMatrixKernelPiS_ii,"ax",@progbits
	.align	128
        .global         _Z21adjListToMatrixKernelPiS_ii
        .type           _Z21adjListToMatrixKernelPiS_ii,@function
        .size           _Z21adjListToMatrixKernelPiS_ii,(.L_x_81 - _Z21adjListToMatrixKernelPiS_ii)
        .other          _Z21adjListToMatrixKernelPiS_ii,@"STO_CUDA_ENTRY STV_DEFAULT"
_Z21adjListToMatrixKernelPiS_ii:
.text._Z21adjListToMatrixKernelPiS_ii:
        /* <DEDUP_REMOVED lines=9> */
[----:B------:R-:W1:Y:S01]  /*0090*/  LDCU.64 UR4, c[0x0][0x358] ;  /* 0x00006b00ff0477ac */ /* 0x000e620008000a00 */
[----:B------:R-:W-:Y:S01]  /*00a0*/  SHF.L.U32 R5, R0, 0x2, RZ ;  /* 0x0000000200057819 */ /* 0x000fe200000006ff */
[----:B------:R-:W2:Y:S05]  /*00b0*/  LDCU UR6, c[0x0][0x394] ;  /* 0x00007280ff0677ac */ /* 0x000eaa0008000800 */
[----:B------:R-:W3:Y:S01]  /*00c0*/  LDC.64 R6, c[0x0][0x388] ;  /* 0x0000e200ff067b82 */ /* 0x000ee20000000a00 */
[----:B0-----:R-:W-:-:S05]  /*00d0*/  IMAD.WIDE R2, R5, 0x4, R2 ;  /* 0x0000000405027825 */ /* 0x001fca00078e0202 */
[----:B-1----:R-:W2:Y:S04]  /*00e0*/  LDG.E R0, desc[UR4][R2.64] ;  /* 0x0000000402007981 */ /* 0x002ea8000c1e1900 */
[----:B------:R-:W2:Y:S04]  /*00f0*/  LDG.E R5, desc[UR4][R2.64+0x4] ;  /* 0x0000040402057981 */ /* 0x000ea8000c1e1900 */
[----:B------:R-:W4:Y:S01]  /*0100*/  LDG.E R9, desc[UR4][R2.64+0x8] ;  /* 0x0000080402097981 */ /* 0x000f22000c1e1900 */
[----:B--2---:R-:W-:Y:S02]  /*0110*/  IMAD R11, R0, UR6, R5 ;  /* 0x00000006000b7c24 */ /* 0x004fe4000f8e0205 */
[----:B------:R-:W-:-:S02]  /*0120*/  IMAD R13, R5, UR6, R0 ;  /* 0x00000006050d7c24 */ /* 0x000fc4000f8e0200 */
[----:B---3--:R-:W-:-:S04]  /*0130*/  IMAD.WIDE R4, R11, 0x4, R6 ;  /* 0x000000040b047825 */ /* 0x008fc800078e0206 */
[----:B------:R-:W-:Y:S01]  /*0140*/  IMAD.WIDE R6, R13, 0x4, R6 ;  /* 0x000000040d067825 */ /* 0x000fe200078e0206 */
[----:B----4-:R-:W-:Y:S04]  /*0150*/  STG.E desc[UR4][R4.64], R9 ;  /* 0x0000000904007986 */ /* 0x010fe8000c101904 */
[----:B------:R-:W-:Y:S01]  /*0160*/  STG.E desc[UR4][R6.64], R9 ;  /* 0x0000000906007986 */ /* 0x000fe2000c101904 */
[----:B------:R-:W-:Y:S05]  /*0170*/  EXIT ;  /* 0x000000000000794d */ /* 0x000fea0003800000 */
.L_x_14:
        /* <DEDUP_REMOVED lines=16> */
.L_x_81:


//--------------------- .text._Z24pathReconstructionKernelPiS_S_ii --------------------------
	.section	.text._Z24pathReconstructionKernelPiS_S_ii,"ax",@progbits
	.align	128
        .global         _Z24pathReconstructionKernelPiS_S_ii
        .type           _Z24pathReconstructionKernelPiS_S_ii,@function
        .size           _Z24pathReconstructionKernelPiS_S_ii,(.L_x_82 - _Z24pathReconstructionKernelPiS_S_ii)
        .other          _Z24pathReconstructionKernelPiS_S_ii,@"STO_CUDA_ENTRY STV_DEFAULT"
_Z24pathReconstructionKernelPiS_S_ii:
.text._Z24pathReconstructionKernelPiS_S_ii:
[----:B------:R-:W0:Y:S01]  /*0000*/  LDC R1, c[0x0][0x37c] ;  /* 0x0000df00ff017b82 */ /* 0x000e220000000800 */
[----:B------:R-:W1:Y:S07]  /*0010*/  S2R R3, SR_CTAID.X ;  /* 0x0000000000037919 */ /* 0x000e6e0000002500 */
[----:B------:R-:W2:Y:S01]  /*0020*/  LDC R9, c[0x0][0x398] ;  /* 0x0000e600ff097b82 */ /* 0x000ea20000000800 */
[----:B0-----:R-:W-:Y:S01]  /*0030*/  VIADD R1, R1, 0xfffff060 ;  /* 0xfffff06001017836 */ /* 0x001fe20000000000 */
[----:B------:R-:W1:Y:S02]  /*0040*/  S2R R2, SR_TID.X ;  /* 0x0000000000027919 */ /* 0x000e640000002100 */
[----:B-1----:R-:W-:-:S04]  /*0050*/  VIMNMX R0, PT, PT, R3, R2, !PT ;  /* 0x0000000203007248 */ /* 0x002fc80007fe0100 */
[----:B--2---:R-:W-:-:S13]  /*0060*/  ISETP.GE.AND P0, PT, R0, R9, PT ;  /* 0x000000090000720c */ /* 0x004fda0003f06270 */
[----:B------:R-:W-:Y:S05]  /*0070*/  @P0 EXIT ;  /* 0x000000000000094d */ /* 0x000fea0003800000 */
[----:B------:R-:W-:Y:S01]  /*0080*/  MOV R0, R2 ;  /* 0x0000000200007202 */ /* 0x000fe20000000f00 */
[----:B------:R-:W0:Y:S03]  /*0090*/  LDCU.64 UR6, c[0x0][0x358] ;  /* 0x00006b00ff0677ac */ /* 0x000e260008000a00 */
[----:B------:R-:W-:Y:S01]  /*00a0*/  ISETP.NE.AND P0, PT, R3, R0, PT ;  /* 0x000000000300720c */ /* 0x000fe20003f05270 */
[----:B------:R-:W1:-:S12]  /*00b0*/  LDCU UR8, c[0x0][0x398] ;  /* 0x00007300ff0877ac */ /* 0x000e580008000800 */
[----:B------:R-:W-:Y:S05]  /*00c0*/  @P0 BRA `(.L_x_15) ;  /* 0x00000000002c0947 */ /* 0x000fea0003800000 */
[----:B------:R-:W2:Y:S01]  /*00d0*/  LDC.64 R4, c[0x0][0x390] ;  /* 0x0000e400ff047b82 */ /* 0x000ea20000000a00 */
[----:B------:R-:W3:Y:S01]  /*00e0*/  LDCU UR4, c[0x0][0x39c] ;  /* 0x00007380ff0477ac */ /* 0x000ee20008000800 */
[----:B------:R-:W-:-:S06]  /*00f0*/  IMAD R9, R3, R9, R3 ;  /* 0x0000000903097224 */ /* 0x000fcc00078e0203 */
[----:B------:R-:W4:Y:S01]  /*0100*/  LDC.64 R6, c[0x0][0x388] ;  /* 0x0000e200ff067b82 */ /* 0x000f220000000a00 */
[C---:B---3--:R-:W-:Y:S02]  /*0110*/  IMAD R11, R9.reuse, UR4, RZ ;  /* 0x00000004090b7c24 */ /* 0x048fe4000f8e02ff */
[----:B--2---:R-:W-:-:S04]  /*0120*/  IMAD.WIDE.U32 R4, R9, 0x4, R4 ;  /* 0x0000000409047825 */ /* 0x004fc800078e0004 */
[----:B------:R-:W-:Y:S02]  /*0130*/  IMAD.MOV.U32 R9, RZ, RZ, 0x1 ;  /* 0x00000001ff097424 */ /* 0x000fe400078e00ff */
[----:B----4-:R-:W-:-:S03]  /*0140*/  IMAD.WIDE R6, R11, 0x4, R6 ;  /* 0x000000040b067825 */ /* 0x010fc600078e0206 */
[----:B0-----:R-:W-:Y:S04]  /*0150*/  STG.E desc[UR6][R4.64], R9 ;  /* 0x0000000904007986 */ /* 0x001fe8000c101906 */
[----:B------:R-:W-:Y:S01]  /*0160*/  STG.E desc[UR6][R6.64], R3 ;  /* 0x0000000306007986 */ /* 0x000fe2000c101906 */
[----:B-1----:R-:W-:Y:S05]  /*0170*/  EXIT ;  /* 0x000000000000794d */ /* 0x002fea0003800000 */
.L_x_15:
[----:B------:R-:W2:Y:S01]  /*0180*/  LDC.64 R4, c[0x0][0x380] ;  /* 0x0000e000ff047b82 */ /* 0x000ea20000000a00 */
[----:B------:R-:W-:-:S04]  /*0190*/  IMAD R12, R3, R9, R0 ;  /* 0x00000009030c7224 */ /* 0x000fc800078e0200 */
[----:B--2---:R-:W-:-:S06]  /*01a0*/  IMAD.WIDE.U32 R4, R12, 0x4, R4 ;  /* 0x000000040c047825 */ /* 0x004fcc00078e0004 */
[----:B0-----:R-:W2:Y:S02]  /*01b0*/  LDG.E R4, desc[UR6][R4.64] ;  /* 0x0000000604047981 */ /* 0x001ea4000c1e1900 */
[----:B--2---:R-:W-:-:S13]  /*01c0*/  ISETP.NE.AND P0, PT, R4, -0x1, PT ;  /* 0xffffffff0400780c */ /* 0x004fda0003f05270 */
[----:B------:R-:W-:Y:S05]  /*01d0*/  @!P0 BRA `(.L_x_16) ;  /* 0x00000008008c8947 */ /* 0x000fea0003800000 */
[----:B------:R-:W0:Y:S01]  /*01e0*/  LDC R5, c[0x0][0x39c] ;  /* 0x0000e700ff057b82 */ /* 0x000e220000000800 */
[----:B------:R-:W-:Y:S01]  /*01f0*/  HFMA2 R2, -RZ, RZ, 0, 5.9604644775390625e-08 ;  /* 0x00000001ff027431 */ /* 0x000fe200000001ff */
[----:B------:R-:W-:Y:S01]  /*0200*/  BSSY.RECONVERGENT B0, `(.L_x_17) ;  /* 0x0000010000007945 */ /* 0x000fe20003800200 */
[----:B------:R-:W-:-:S05]  /*0210*/  IMAD.MOV.U32 R8, RZ, RZ, RZ ;  /* 0x000000ffff087224 */ /* 0x000fca00078e00ff */
[----:B------:R-:W2:Y:S01]  /*0220*/  LDC.64 R6, c[0x0][0x380] ;  /* 0x0000e000ff067b82 */ /* 0x000ea20000000a00 */
[----:B0-----:R-:W-:-:S07]  /*0230*/  VIADDMNMX R2, R5, -R2, 0x1, !PT ;  /* 0x0000000105027446 */ /* 0x001fce0007800902 */
.L_x_19:
[----:B-----5:R-:W-:-:S04]  /*0240*/  ISETP.NE.AND P0, PT, R0, R3, PT ;  /* 0x000000030000720c */ /* 0x020fc80003f05270 */
[----:B------:R-:W-:-:S13]  /*0250*/  ISETP.EQ.OR P0, PT, R0, -0x1, !P0 ;  /* 0xffffffff0000780c */ /* 0x000fda0004702670 */
[----:B------:R-:W-:Y:S05]  /*0260*/  @P0 BRA `(.L_x_18) ;  /* 0x0000000000240947 */ /* 0x000fea0003800000 */
[----:B-1----:R-:W-:Y:S01]  /*0270*/  IMAD R5, R3, UR8, R0 ;  /* 0x0000000803057c24 */ /* 0x002fe2000f8e0200 */
[----:B------:R-:W-:-:S03]  /*0280*/  LEA R9, R8, R1, 0x2 ;  /* 0x0000000108097211 */ /* 0x000fc600078e10ff */
[----:B--2---:R-:W-:Y:S02]  /*0290*/  IMAD.WIDE R4, R5, 0x4, R6 ;  /* 0x0000000405047825 */ /* 0x004fe400078e0206 */
[----:B------:R0:W-:Y:S04]  /*02a0*/  STL [R9], R0 ;  /* 0x0000000009007387 */ /* 0x0001e80000100800 */
[----:B0-----:R0:W5:Y:S01]  /*02b0*/  LDG.E R0, desc[UR6][R4.64] ;  /* 0x0000000604007981 */ /* 0x001162000c1e1900 */
[----:B------:R-:W-:-:S05]  /*02c0*/  VIADD R8, R8, 0x1 ;  /* 0x0000000108087836 */ /* 0x000fca0000000000 */
[----:B------:R-:W-:-:S13]  /*02d0*/  ISETP.NE.AND P0, PT, R8, R2, PT ;  /* 0x000000020800720c */ /* 0x000fda0003f05270 */
[----:B0-----:R-:W-:Y:S05]  /*02e0*/  @P0 BRA `(.L_x_19) ;  /* 0xfffffffc00d40947 */ /* 0x001fea000383ffff */
[----:B------:R-:W-:-:S07]  /*02f0*/  MOV R8, R2 ;  /* 0x0000000200087202 */ /* 0x000fce0000000f00 */
.L_x_18:
[----:B-1----:R-:W-:Y:S05]  /*0300*/  BSYNC.RECONVERGENT B0 ;  /* 0x0000000000007941 */ /* 0x002fea0003800200 */
.L_x_17:
[----:B-----5:R-:W-:-:S13]  /*0310*/  ISETP.NE.AND P0, PT, R0, R3, PT ;  /* 0x000000030000720c */ /* 0x020fda0003f05270 */
[----:B------:R-:W-:Y:S05]  /*0320*/  @P0 BRA `(.L_x_20) ;  /* 0x0000000800280947 */ /* 0x000fea0003800000 */
[----:B------:R-:W0:Y:S01]  /*0330*/  LDC.64 R4, c[0x0][0x390] ;  /* 0x0000e400ff047b82 */ /* 0x000e220000000a00 */
[C---:B------:R-:W-:Y:S01]  /*0340*/  IMAD R0, R8.reuse, 0x4, R1 ;  /* 0x0000000408007824 */ /* 0x040fe200078e0201 */
[----:B------:R-:W1:Y:S01]  /*0350*/  LDCU UR4, c[0x0][0x39c] ;  /* 0x00007380ff0477ac */ /* 0x000e620008000800 */
[C---:B--2---:R-:W-:Y:S01]  /*0360*/  VIADD R7, R8.reuse, 0x1 ;  /* 0x0000000108077836 */ /* 0x044fe20000000000 */
[----:B------:R-:W-:Y:S01]  /*0370*/  ISETP.GE.U32.AND P0, PT, R8, 0x3, PT ;  /* 0x000000030800780c */ /* 0x000fe20003f06070 */
[----:B------:R-:W-:Y:S01]  /*0380*/  BSSY.RECONVERGENT B1, `(.L_x_21) ;  /* 0x0000075000017945 */ /* 0x000fe20003800200 */
[----:B------:R2:W-:Y:S01]  /*0390*/  STL [R0], R3 ;  /* 0x0000000300007387 */ /* 0x0005e20000100800 */
[----:B------:R-:W-:Y:S01]  /*03a0*/  HFMA2 R13, -RZ, RZ, 0, 0 ;  /* 0x00000000ff0d7431 */ /* 0x000fe200000001ff */
[----:B------:R-:W-:Y:S01]  /*03b0*/  LOP3.LUT R14, R7, 0x3, RZ, 0xc0, !PT ;  /* 0x00000003070e7812 */ /* 0x000fe200078ec0ff */
[----:B0-----:R-:W-:-:S04]  /*03c0*/  IMAD.WIDE.U32 R4, R12, 0x4, R4 ;  /* 0x000000040c047825 */ /* 0x001fc800078e0004 */
[----:B-1----:R-:W-:Y:S01]  /*03d0*/  IMAD R12, R12, UR4, RZ ;  /* 0x000000040c0c7c24 */ /* 0x002fe2000f8e02ff */
[----:B------:R2:W-:Y:S03]  /*03e0*/  STG.E desc[UR6][R4.64], R7 ;  /* 0x0000000704007986 */ /* 0x0005e6000c101906 */
[----:B------:R-:W-:Y:S05]  /*03f0*/  @!P0 BRA `(.L_x_22) ;  /* 0x0000000400b48947 */ /* 0x000fea0003800000 */
[----:B------:R-:W0:Y:S01]  /*0400*/  LDCU.64 UR4, c[0x0][0x388] ;  /* 0x00007100ff0477ac */ /* 0x000e220008000a00 */
[----:B------:R-:W-:Y:S01]  /*0410*/  LOP3.LUT R13, R7, 0xfffffffc, RZ, 0xc0, !PT ;  /* 0xfffffffc070d7812 */ /* 0x000fe200078ec0ff */
[----:B------:R-:W-:Y:S01]  /*0420*/  BSSY.RELIABLE B0, `(.L_x_23) ;  /* 0x000005c000007945 */ /* 0x000fe20003800100 */
[----:B------:R-:W-:Y:S01]  /*0430*/  IADD3 R16, PT, PT, R0, -0x4, RZ ;  /* 0xfffffffc00107810 */ /* 0x000fe20007ffe0ff */
[----:B------:R-:W-:Y:S02]  /*0440*/  IMAD.MOV.U32 R15, RZ, RZ, R12 ;  /* 0x000000ffff0f7224 */ /* 0x000fe400078e000c */
[----:B------:R-:W-:-:S05]  /*0450*/  IMAD.MOV R17, RZ, RZ, -R13 ;  /* 0x000000ffff117224 */ /* 0x000fca00078e0a0d */
[----:B------:R-:W-:Y:S01]  /*0460*/  ISETP.GE.AND P0, PT, R17, RZ, PT ;  /* 0x000000ff1100720c */ /* 0x000fe20003f06270 */
[----:B0-----:R-:W-:-:S04]  /*0470*/  UIADD3 UR4, UP0, UPT, UR4, 0x8, URZ ;  /* 0x0000000804047890 */ /* 0x001fc8000ff1e0ff */
[----:B------:R-:W-:Y:S02]  /*0480*/  UIADD3.X UR5, UPT, UPT, URZ, UR5, URZ, UP0, !UPT ;  /* 0x00000005ff057290 */ /* 0x000fe400087fe4ff */
[----:B------:R-:W-:-:S04]  /*0490*/  MOV R2, UR4 ;  /* 0x0000000400027c02 */ /* 0x000fc80008000f00 */
[----:B--2---:R-:W-:Y:S02]  /*04a0*/  IMAD.U32 R3, RZ, RZ, UR5 ;  /* 0x00000005ff037e24 */ /* 0x004fe4000f8e00ff */
[----:B------:R-:W-:Y:S05]  /*04b0*/  @P0 BRA `(.L_x_24) ;  /* 0x0000000400480947 */ /* 0x000fea0003800000 */
[----:B------:R-:W-:Y:S01]  /*04c0*/  IADD3 R4, PT, PT, -R17, RZ, RZ ;  /* 0x000000ff11047210 */ /* 0x000fe20007ffe1ff */
[----:B------:R-:W-:Y:S01]  /*04d0*/  BSSY.RECONVERGENT B2, `(.L_x_25) ;  /* 0x0000031000027945 */ /* 0x000fe20003800200 */
[----:B------:R-:W-:Y:S02]  /*04e0*/  PLOP3.LUT P0, PT, PT, PT, PT, 0x80, 0x8 ;  /* 0x000000000008781c */ /* 0x000fe40003f0f070 */
[----:B------:R-:W-:-:S13]  /*04f0*/  ISETP.GT.AND P1, PT, R4, 0xc, PT ;  /* 0x0000000c0400780c */ /* 0x000fda0003f24270 */
[----:B------:R-:W-:Y:S05]  /*0500*/  @!P1 BRA `(.L_x_26) ;  /* 0x0000000000b49947 */ /* 0x000fea0003800000 */
[----:B------:R-:W-:-:S13]  /*0510*/  PLOP3.LUT P0, PT, PT, PT, PT, 0x8, 0x80 ;  /* 0x000000000080781c */ /* 0x000fda0003f0e170 */
.L_x_27:
[----:B-1----:R-:W2:Y:S04]  /*0520*/  LDL R5, [R16+0x4] ;  /* 0x0000040010057983 */ /* 0x002ea80000100800 */
[----:B------:R-:W3:Y:S04]  /*0530*/  LDL R7, [R16+-0x4] ;  /* 0xfffffc0010077983 */ /* 0x000ee80000100800 */
[----:B------:R-:W4:Y:S04]  /*0540*/  LDL R4, [R16+-0x8] ;  /* 0xfffff80010047983 */ /* 0x000f280000100800 */
[----:B------:R-:W5:Y:S04]  /*0550*/  LDL R9, [R16] ;  /* 0x0000000010097983 */ /* 0x000f680000100800 */
[----:B------:R-:W5:Y:S04]  /*0560*/  LDL R28, [R16+-0xc] ;  /* 0xfffff400101c7983 */ /* 0x000f680000100800 */
        /* <DEDUP_REMOVED lines=10> */
[----:B------:R0:W5:Y:S01]  /*0610*/  LDL R20, [R16+-0x38] ;  /* 0xffffc80010147983 */ /* 0x0001620000100800 */
[----:B------:R-:W-:-:S04]  /*0620*/  IMAD.WIDE R10, R15, 0x4, R2 ;  /* 0x000000040f0a7825 */ /* 0x000fc800078e0202 */
[C---:B------:R-:W-:Y:S02]  /*0630*/  VIADD R6, R15.reuse, 0x4 ;  /* 0x000000040f067836 */ /* 0x040fe40000000000 */
[----:B------:R-:W-:Y:S01]  /*0640*/  VIADD R8, R15, 0xc ;  /* 0x0000000c0f087836 */ /* 0x000fe20000000000 */
[----:B------:R-:W-:-:S04]  /*0650*/  IADD3 R17, PT, PT, R17, 0x10, RZ ;  /* 0x0000001011117810 */ /* 0x000fc80007ffe0ff */
[----:B------:R-:W-:Y:S02]  /*0660*/  ISETP.GE.AND P1, PT, R17, -0xc, PT ;  /* 0xfffffff41100780c */ /* 0x000fe40003f26270 */
[----:B0-----:R-:W-:Y:S01]  /*0670*/  IADD3 R16, PT, PT, R16, -0x40, RZ ;  /* 0xffffffc010107810 */ /* 0x001fe20007ffe0ff */
[----:B--2---:R0:W-:Y:S04]  /*0680*/  STG.E desc[UR6][R10.64+-0x8], R5 ;  /* 0xfffff8050a007986 */ /* 0x0041e8000c101906 */
[----:B---3--:R1:W-:Y:S04]  /*0690*/  STG.E desc[UR6][R10.64], R7 ;  /* 0x000000070a007986 */ /* 0x0083e8000c101906 */
[----:B----4-:R2:W-:Y:S01]  /*06a0*/  STG.E desc[UR6][R10.64+0x4], R4 ;  /* 0x000004040a007986 */ /* 0x0105e2000c101906 */
[----:B0-----:R-:W-:-:S03]  /*06b0*/  IADD3 R5, PT, PT, R15, 0x8, RZ ;  /* 0x000000080f057810 */ /* 0x001fc60007ffe0ff */
[----:B-----5:R0:W-:Y:S01]  /*06c0*/  STG.E desc[UR6][R10.64+-0x4], R9 ;  /* 0xfffffc090a007986 */ /* 0x0201e2000c101906 */
[----:B-1----:R-:W-:-:S04]  /*06d0*/  IMAD.WIDE R6, R6, 0x4, R2 ;  /* 0x0000000406067825 */ /* 0x002fc800078e0202 */
[--C-:B--2---:R-:W-:Y:S01]  /*06e0*/  IMAD.WIDE R4, R5, 0x4, R2.reuse ;  /* 0x0000000405047825 */ /* 0x104fe200078e0202 */
[----:B------:R1:W-:Y:S03]  /*06f0*/  STG.E desc[UR6][R6.64+-0x8], R28 ;  /* 0xfffff81c06007986 */ /* 0x0003e6000c101906 */
[----:B0-----:R-:W-:Y:S01]  /*0700*/  IMAD.WIDE R8, R8, 0x4, R2 ;  /* 0x0000000408087825 */ /* 0x001fe200078e0202 */
[----:B------:R1:W-:Y:S04]  /*0710*/  STG.E desc[UR6][R6.64+-0x4], R22 ;  /* 0xfffffc1606007986 */ /* 0x0003e8000c101906 */
        /* <DEDUP_REMOVED lines=9> */
[----:B------:R1:W-:Y:S01]  /*07b0*/  STG.E desc[UR6][R8.64+0x4], R20 ;  /* 0x0000041408007986 */ /* 0x0003e2000c101906 */
[----:B------:R-:W-:Y:S01]  /*07c0*/  VIADD R15, R15, 0x10 ;  /* 0x000000100f0f7836 */ /* 0x000fe20000000000 */
[----:B------:R-:W-:Y:S06]  /*07d0*/  @!P1 BRA `(.L_x_27) ;  /* 0xfffffffc00509947 */ /* 0x000fec000383ffff */
.L_x_26:
[----:B------:R-:W-:Y:S05]  /*07e0*/  BSYNC.RECONVERGENT B2 ;  /* 0x0000000000027941 */ /* 0x000fea0003800200 */
.L_x_25:
[----:B-1----:R-:W-:Y:S01]  /*07f0*/  IMAD.MOV R4, RZ, RZ, -R17 ;  /* 0x000000ffff047224 */ /* 0x002fe200078e0a11 */
[----:B------:R-:W-:Y:S04]  /*0800*/  BSSY.RECONVERGENT B2, `(.L_x_28) ;  /* 0x000001a000027945 */ /* 0x000fe80003800200 */
[----:B------:R-:W-:-:S13]  /*0810*/  ISETP.GT.AND P1, PT, R4, 0x4, PT ;  /* 0x000000040400780c */ /* 0x000fda0003f24270 */
[----:B------:R-:W-:Y:S05]  /*0820*/  @!P1 BRA `(.L_x_29) ;  /* 0x00000000005c9947 */ /* 0x000fea0003800000 */
[----:B------:R-:W2:Y:S04]  /*0830*/  LDL R9, [R16+0x4] ;  /* 0x0000040010097983 */ /* 0x000ea80000100800 */
[----:B------:R-:W3:Y:S04]  /*0840*/  LDL R11, [R16] ;  /* 0x00000000100b7983 */ /* 0x000ee80000100800 */
[----:B------:R-:W4:Y:S04]  /*0850*/  LDL R19, [R16+-0x4] ;  /* 0xfffffc0010137983 */ /* 0x000f280000100800 */
[----:B------:R-:W5:Y:S04]  /*0860*/  LDL R21, [R16+-0x8] ;  /* 0xfffff80010157983 */ /* 0x000f680000100800 */
[----:B------:R-:W5:Y:S04]  /*0870*/  LDL R23, [R16+-0xc] ;  /* 0xfffff40010177983 */ /* 0x000f680000100800 */
[----:B------:R-:W5:Y:S04]  /*0880*/  LDL R25, [R16+-0x10] ;  /* 0xfffff00010197983 */ /* 0x000f680000100800 */
[----:B------:R-:W5:Y:S04]  /*0890*/  LDL R27, [R16+-0x14] ;  /* 0xffffec00101b7983 */ /* 0x000f680000100800 */
[----:B------:R0:W5:Y:S01]  /*08a0*/  LDL R29, [R16+-0x18] ;  /* 0xffffe800101d7983 */ /* 0x0001620000100800 */
[C---:B------:R-:W-:Y:S01]  /*08b0*/  IADD3 R7, PT, PT, R15.reuse, 0x4, RZ ;  /* 0x000000040f077810 */ /* 0x040fe20007ffe0ff */
[----:B------:R-:W-:Y:S01]  /*08c0*/  IMAD.WIDE R4, R15, 0x4, R2 ;  /* 0x000000040f047825 */ /* 0x000fe200078e0202 */
[----:B------:R-:W-:-:S02]  /*08d0*/  PLOP3.LUT P0, PT, PT, PT, PT, 0x8, 0x80 ;  /* 0x000000000080781c */ /* 0x000fc40003f0e170 */
[----:B------:R-:W-:Y:S01]  /*08e0*/  IADD3 R15, PT, PT, R15, 0x8, RZ ;  /* 0x000000080f0f7810 */ /* 0x000fe20007ffe0ff */
[----:B------:R-:W-:-:S04]  /*08f0*/  IMAD.WIDE R6, R7, 0x4, R2 ;  /* 0x0000000407067825 */ /* 0x000fc800078e0202 */
[----:B------:R-:W-:Y:S02]  /*0900*/  VIADD R17, R17, 0x8 ;  /* 0x0000000811117836 */ /* 0x000fe40000000000 */
[----:B0-----:R-:W-:Y:S01]  /*0910*/  VIADD R16, R16, 0xffffffe0 ;  /* 0xffffffe010107836 */ /* 0x001fe20000000000 */
[----:B--2---:R0:W-:Y:S04]  /*0920*/  STG.E desc[UR6][R4.64+-0x8], R9 ;  /* 0xfffff80904007986 */ /* 0x0041e8000c101906 */
[----:B---3--:R0:W-:Y:S04]  /*0930*/  STG.E desc[UR6][R4.64+-0x4], R11 ;  /* 0xfffffc0b04007986 */ /* 0x0081e8000c101906 */
[----:B----4-:R0:W-:Y:S04]  /*0940*/  STG.E desc[UR6][R4.64], R19 ;  /* 0x0000001304007986 */ /* 0x0101e8000c101906 */
[----:B-----5:R0:W-:Y:S04]  /*0950*/  STG.E desc[UR6][R4.64+0x4], R21 ;  /* 0x0000041504007986 */ /* 0x0201e8000c101906 */
[----:B------:R0:W-:Y:S04]  /*0960*/  STG.E desc[UR6][R6.64+-0x8], R23 ;  /* 0xfffff81706007986 */ /* 0x0001e8000c101906 */
[----:B------:R0:W-:Y:S04]  /*0970*/  STG.E desc[UR6][R6.64+-0x4], R25 ;  /* 0xfffffc1906007986 */ /* 0x0001e8000c101906 */
[----:B------:R0:W-:Y:S04]  /*0980*/  STG.E desc[UR6][R6.64], R27 ;  /* 0x0000001b06007986 */ /* 0x0001e8000c101906 */
[----:B------:R0:W-:Y:S02]  /*0990*/  STG.E desc[UR6][R6.64+0x4], R29 ;  /* 0x0000041d06007986 */ /* 0x0001e4000c101906 */
.L_x_29:
[----:B------:R-:W-:Y:S05]  /*09a0*/  BSYNC.RECONVERGENT B2 ;  /* 0x0000000000027941 */ /* 0x000fea0003800200 */
.L_x_28:
[----:B------:R-:W-:-:S13]  /*09b0*/  ISETP.EQ.AND P1, PT, R17, RZ, PT ;  /* 0x000000ff1100720c */ /* 0x000fda0003f22270 */
[----:B------:R-:W-:Y:S05]  /*09c0*/  @!P0 BREAK.RELIABLE P1, B0 ;  /* 0x0000000000008942 */ /* 0x000fea0000800100 */
[----:B------:R-:W-:Y:S05]  /*09d0*/  @!P0 BRA P1, `(.L_x_22) ;  /* 0x00000000003c8947 */ /* 0x000fea0000800000 */
.L_x_24:
[----:B------:R-:W-:Y:S05]  /*09e0*/  BSYNC.RELIABLE B0 ;  /* 0x0000000000007941 */ /* 0x000fea0003800100 */
.L_x_23:
[----:B01----:R-:W2:Y:S04]  /*09f0*/  LDL R7, [R16+0x4] ;  /* 0x0000040010077983 */ /* 0x003ea80000100800 */
[----:B------:R-:W3:Y:S04]  /*0a00*/  LDL R9, [R16] ;  /* 0x0000000010097983 */ /* 0x000ee80000100800 */
[----:B------:R-:W4:Y:S04]  /*0a10*/  LDL R11, [R16+-0x4] ;  /* 0xfffffc00100b7983 */ /* 0x000f280000100800 */
[----:B------:R0:W5:Y:S01]  /*0a20*/  LDL R19, [R16+-0x8] ;  /* 0xfffff80010137983 */ /* 0x0001620000100800 */
[----:B------:R-:W-:Y:S01]  /*0a30*/  IMAD.WIDE R4, R15, 0x4, R2 ;  /* 0x000000040f047825 */ /* 0x000fe200078e0202 */
[----:B------:R-:W-:-:S03]  /*0a40*/  IADD3 R17, PT, PT, R17, 0x4, RZ ;  /* 0x0000000411117810 */ /* 0x000fc60007ffe0ff */
[----:B------:R-:W-:Y:S01]  /*0a50*/  VIADD R15, R15, 0x4 ;  /* 0x000000040f0f7836 */ /* 0x000fe20000000000 */
[----:B------:R-:W-:Y:S02]  /*0a60*/  ISETP.NE.AND P0, PT, R17, RZ, PT ;  /* 0x000000ff1100720c */ /* 0x000fe40003f05270 */
[----:B0-----:R-:W-:Y:S01]  /*0a70*/  IADD3 R16, PT, PT, R16, -0x10, RZ ;  /* 0xfffffff010107810 */ /* 0x001fe20007ffe0ff */
[----:B--2---:R1:W-:Y:S04]  /*0a80*/  STG.E desc[UR6][R4.64+-0x8], R7 ;  /* 0xfffff80704007986 */ /* 0x0043e8000c101906 */
[----:B---3--:R1:W-:Y:S04]  /*0a90*/  STG.E desc[UR6][R4.64+-0x4], R9 ;  /* 0xfffffc0904007986 */ /* 0x0083e8000c101906 */
[----:B----4-:R1:W-:Y:S04]  /*0aa0*/  STG.E desc[UR6][R4.64], R11 ;  /* 0x0000000b04007986 */ /* 0x0103e8000c101906 */
[----:B-----5:R1:W-:Y:S01]  /*0ab0*/  STG.E desc[UR6][R4.64+0x4], R19 ;  /* 0x0000041304007986 */ /* 0x0203e2000c101906 */
[----:B------:R-:W-:Y:S05]  /*0ac0*/  @P0 BRA `(.L_x_23) ;  /* 0xfffffffc00c80947 */ /* 0x000fea000383ffff */
.L_x_22:
[----:B------:R-:W-:Y:S05]  /*0ad0*/  BSYNC.RECONVERGENT B1 ;  /* 0x0000000000017941 */ /* 0x000fea0003800200 */
.L_x_21:
[----:B------:R-:W-:-:S13]  /*0ae0*/  ISETP.NE.AND P0, PT, R14, RZ, PT ;  /* 0x000000ff0e00720c */ /* 0x000fda0003f05270 */
[----:B------:R-:W-:Y:S05]  /*0af0*/  @!P0 EXIT ;  /* 0x000000000000894d */ /* 0x000fea0003800000 */
[----:B012---:R-:W0:Y:S01]  /*0b00*/  LDC.64 R4, c[0x0][0x388] ;  /* 0x0000e200ff047b82 */ /* 0x007e220000000a00 */
[----:B------:R-:W-:Y:S01]  /*0b10*/  IMAD.IADD R7, R12, 0x1, R13 ;  /* 0x000000010c077824 */ /* 0x000fe200078e020d */
[----:B------:R-:W-:-:S07]  /*0b20*/  IADD3 R14, PT, PT, -R14, RZ, RZ ;  /* 0x000000ff0e0e7210 */ /* 0x000fce0007ffe1ff */
.L_x_30:
[----:B-1----:R-:W-:-:S06]  /*0b30*/  IMAD R9, R13, -0x4, R0 ;  /* 0xfffffffc0d097824 */ /* 0x002fcc00078e0200 */
[----:B------:R-:W2:Y:S01]  /*0b40*/  LDL R9, [R9] ;  /* 0x0000000009097983 */ /* 0x000ea20000100800 */
[----:B0-----:R-:W-:Y:S01]  /*0b50*/  IMAD.WIDE R2, R7, 0x4, R4 ;  /* 0x0000000407027825 */ /* 0x001fe200078e0204 */
[----:B------:R-:W-:-:S03]  /*0b60*/  IADD3 R13, PT, PT, R13, 0x1, RZ ;  /* 0x000000010d0d7810 */ /* 0x000fc60007ffe0ff */
[----:B------:R-:W-:Y:S02]  /*0b70*/  VIADD R14, R14, 0x1 ;  /* 0x000000010e0e7836 */ /* 0x000fe40000000000 */
[----:B------:R-:W-:-:S03]  /*0b80*/  VIADD R7, R7, 0x1 ;  /* 0x0000000107077836 */ /* 0x000fc60000000000 */
[----:B------:R-:W-:Y:S01]  /*0b90*/  ISETP.NE.AND P0, PT, R14, RZ, PT ;  /* 0x000000ff0e00720c */ /* 0x000fe20003f05270 */
[----:B--2---:R1:W-:-:S12]  /*0ba0*/  STG.E desc[UR6][R2.64], R9 ;  /* 0x0000000902007986 */ /* 0x0043d8000c101906 */
[----:B------:R-:W-:Y:S05]  /*0bb0*/  @P0 BRA `(.L_x_30) ;  /* 0xfffffffc00dc0947 */ /* 0x000fea000383ffff */
[----:B------:R-:W-:Y:S05]  /*0bc0*/  EXIT ;  /* 0x000000000000794d */ /* 0x000fea0003800000 */
.L_x_20:
[----:B------:R-:W0:Y:S02]  /*0bd0*/  LDC.64 R2, c[0x0][0x390] ;  /* 0x0000e400ff027b82 */ /* 0x000e240000000a00 */
[----:B0-----:R-:W-:-:S05]  /*0be0*/  IMAD.WIDE.U32 R2, R12, 0x4, R2 ;  /* 0x000000040c027825 */ /* 0x001fca00078e0002 */
[----:B------:R-:W-:Y:S01]  /*0bf0*/  STG.E desc[UR6][R2.64], RZ ;  /* 0x000000ff02007986 */ /* 0x000fe2000c101906 */
[----:B------:R-:W-:Y:S05]  /*0c00*/  EXIT ;  /* 0x000000000000794d */ /* 0x000fea0003800000 */
.L_x_16:
[----:B------:R-:W0:Y:S02]  /*0c10*/  LDC.64 R2, c[0x0][0x390] ;  /* 0x0000e400ff027b82 */ /* 0x000e240000000a00 */
[----:B0-----:R-:W-:-:S05]  /*0c20*/  IMAD.WIDE.U32 R2, R12, 0x4, R2 ;  /* 0x000000040c027825 */ /* 0x001fca00078e0002 */
[----:B------:R-:W-:Y:S01]  /*0c30*/  STG.E desc[UR6][R2.64], RZ ;  /* 0x000000ff02007986 */ /* 0x000fe2000c101906 */
[----:B-1----:R-:W-:Y:S05]  /*0c40*/  EXIT ;  /* 0x000000000000794d */ /* 0x002fea0003800000 */
.L_x_31:
        /* <DEDUP_REMOVED lines=11> */
.L_x_82:


//--------------------- .text._Z22parallelDijkstraKernelPiS_S_i --------------------------
	.section	.text._Z22parallelDijkstraKernelPiS_S_i,"ax",@progbits
	.align	128
        .global         _Z22parallelDijkstraKernelPiS_S_i
        .type           _Z22parallelDijkstraKernelPiS_S_i,@function
        .size           _Z22parallelDijkstraKernelPiS_S_i,(.L_x_83 - _Z22parallelDijkstraKernelPiS_S_i)
        .other          _Z22parallelDijkstraKernelPiS_S_i,@"STO_CUDA_ENTRY STV_DEFAULT"
_Z22parallelDijkstraKernelPiS_S_i:
.text._Z22parallelDijkstraKernelPiS_S_i:
[----:B------:R-:W0:Y:S01]  /*0000*/  LDC R1, c[0x0][0x37c] ;  /* 0x0000df00ff017b82 */ /* 0x000e220000000800 */
[----:B------:R-:W1:Y:S01]  /*0010*/  S2R R19, SR_CTAID.X ;  /* 0x0000000000137919 */ /* 0x000e620000002500 */
[----:B------:R-:W1:Y:S02]  /*0020*/  LDCU UR4, c[0x0][0x398] ;  /* 0x00007300ff0477ac */ /* 0x000e640008000800 */
[----:B-1----:R-:W-:-:S13]  /*0030*/  ISETP.GE.AND P0, PT, R19, UR4, PT ;  /* 0x0000000413007c0c */ /* 0x002fda000bf06270 */
[----:B------:R-:W-:Y:S05]  /*0040*/  @P0 EXIT ;  /* 0x000000000000094d */ /* 0x000fea0003800000 */
[----:B------:R-:W-:Y:S01]  /*0050*/  MOV R2, 0x0 ;  /* 0x0000000000027802 */ /* 0x000fe20000000f00 */
[----:B------:R-:W-:-:S03]  /*0060*/  UIMAD.WIDE.U32 UR4, UR4, 0x4, URZ ;  /* 0x00000004040478a5 */ /* 0x000fc6000f8e00ff */
[----:B------:R1:W2:Y:S03]  /*0070*/  LDC.64 R6, c[0x4][R2] ;  /* 0x0100000002067b82 */ /* 0x0002a60000000a00 */
[----:B------:R-:W-:Y:S02]  /*0080*/  IMAD.U32 R9, RZ, RZ, UR5 ;  /* 0x00000005ff097e24 */ /* 0x000fe4000f8e00ff */
[----:B------:R-:W-:Y:S02]  /*0090*/  IMAD.U32 R5, RZ, RZ, UR5 ;  /* 0x00000005ff057e24 */ /* 0x000fe4000f8e00ff */
[----:B------:R-:W-:Y:S02]  /*00a0*/  IMAD.U32 R4, RZ, RZ, UR4 ;  /* 0x00000004ff047e24 */ /* 0x000fe4000f8e00ff */
[----:B------:R-:W-:Y:S02]  /*00b0*/  IMAD.U32 R8, RZ, RZ, UR4 ;  /* 0x00000004ff087e24 */ /* 0x000fe4000f8e00ff */
[----:B-1----:R-:W-:-:S07]  /*00c0*/  IMAD.MOV.U32 R5, RZ, RZ, R9 ;  /* 0x000000ffff057224 */ /* 0x002fce00078e0009 */
[----:B------:R-:W-:-:S07]  /*00d0*/  LEPC R20, `(.L_x_32) ;  /* 0x000000001014794e */ /* 0x000fce0000000000 */
[----:B0-2---:R-:W-:Y:S05]  /*00e0*/  CALL.ABS.NOINC R6 ;  /* 0x0000000006007343 */ /* 0x005fea0003c00000 */
.L_x_32:
[----:B------:R-:W0:Y:S01]  /*00f0*/  LDC.64 R2, c[0x4][R2] ;  /* 0x0100000002027b82 */ /* 0x000e220000000a00 */
[----:B------:R-:W1:Y:S01]  /*0100*/  LDCU UR4, c[0x0][0x398] ;  /* 0x00007300ff0477ac */ /* 0x000e620008000800 */
[----:B------:R-:W-:Y:S02]  /*0110*/  IMAD.MOV.U32 R16, RZ, RZ, R4 ;  /* 0x000000ffff107224 */ /* 0x000fe400078e0004 */
[----:B------:R-:W-:Y:S02]  /*0120*/  IMAD.MOV.U32 R17, RZ, RZ, R5 ;  /* 0x000000ffff117224 */ /* 0x000fe400078e0005 */
[----:B------:R-:W-:Y:S02]  /*0130*/  IMAD.MOV.U32 R5, RZ, RZ, RZ ;  /* 0x000000ffff057224 */ /* 0x000fe400078e00ff */
[----:B-1----:R-:W-:-:S07]  /*0140*/  IMAD.U32 R4, RZ, RZ, UR4 ;  /* 0x00000004ff047e24 */ /* 0x002fce000f8e00ff */
[----:B------:R-:W-:-:S07]  /*0150*/  LEPC R20, `(.L_x_33) ;  /* 0x000000001014794e */ /* 0x000fce0000000000 */
[----:B0-----:R-:W-:Y:S05]  /*0160*/  CALL.ABS.NOINC R2 ;  /* 0x0000000002007343 */ /* 0x001fea0003c00000 */
.L_x_33:
[----:B------:R-:W0:Y:S01]  /*0170*/  LDC R8, c[0x0][0x398] ;  /* 0x0000e600ff087b82 */ /* 0x000e220000000800 */
[----:B------:R-:W-:Y:S02]  /*0180*/  IMAD.MOV.U32 R18, RZ, RZ, R4 ;  /* 0x000000ffff127224 */ /* 0x000fe400078e0004 */
[----:B------:R-:W-:-:S05]  /*0190*/  IMAD.MOV.U32 R3, RZ, RZ, RZ ;  /* 0x000000ffff037224 */ /* 0x000fca00078e00ff */
[----:B------:R-:W1:Y:S01]  /*01a0*/  LDC.64 R6, c[0x0][0x358] ;  /* 0x0000d600ff067b82 */ /* 0x000e620000000a00 */
[C---:B0-----:R-:W-:Y:S01]  /*01b0*/  VIADD R2, R8.reuse, 0xffffffff ;  /* 0xffffffff08027836 */ /* 0x041fe20000000000 */
[----:B------:R-:W-:-:S04]  /*01c0*/  LOP3.LUT R0, R8, 0x7, RZ, 0xc0, !PT ;  /* 0x0000000708007812 */ /* 0x000fc800078ec0ff */
[----:B------:R-:W-:Y:S01]  /*01d0*/  ISETP.GE.U32.AND P0, PT, R2, 0x7, PT ;  /* 0x000000070200780c */ /* 0x000fe20003f06070 */
[----:B------:R-:W-:Y:S01]  /*01e0*/  IMAD.MOV.U32 R2, RZ, RZ, R5 ;  /* 0x000000ffff027224 */ /* 0x000fe200078e0005 */
[----:B------:R-:W-:-:S11]  /*01f0*/  ISETP.NE.AND P1, PT, R0, RZ, PT ;  /* 0x000000ff0000720c */ /* 0x000fd60003f25270 */
[----:B-1----:R-:W-:Y:S05]  /*0200*/  @!P0 BRA `(.L_x_34) ;  /* 0x0000000000ec8947 */ /* 0x002fea0003800000 */
[----:B------:R-:W-:Y:S01]  /*0210*/  BSSY.RECONVERGENT B0, `(.L_x_34) ;  /* 0x000003a000007945 */ /* 0x000fe20003800200 */
[----:B------:R-:W-:Y:S01]  /*0220*/  LOP3.LUT R3, R8, 0xfffffff8, RZ, 0xc0, !PT ;  /* 0xfffffff808037812 */ /* 0x000fe200078ec0ff */
[----:B------:R-:W-:Y:S02]  /*0230*/  IMAD.MOV.U32 R9, RZ, RZ, RZ ;  /* 0x000000ffff097224 */ /* 0x000fe400078e00ff */
[----:B------:R-:W-:-:S07]  /*0240*/  IMAD.MOV.U32 R13, RZ, RZ, 0x7fffffff ;  /* 0x7fffffffff0d7424 */ /* 0x000fce00078e00ff */
.L_x_35:
[C---:B------:R-:W-:Y:S01]  /*0250*/  R2UR UR4, R6.reuse ;  /* 0x00000000060472ca */ /* 0x040fe200000e0000 */
[----:B0-----:R-:W-:Y:S01]  /*0260*/  IMAD.WIDE.U32 R4, R9, 0x4, R16 ;  /* 0x0000000409047825 */ /* 0x001fe200078e0010 */
[C---:B------:R-:W-:Y:S02]  /*0270*/  R2UR UR5, R7.reuse ;  /* 0x00000000070572ca */ /* 0x040fe400000e0000 */
[C---:B------:R-:W-:Y:S02]  /*0280*/  R2UR UR6, R6.reuse ;  /* 0x00000000060672ca */ /* 0x040fe400000e0000 */
[C---:B------:R-:W-:Y:S02]  /*0290*/  R2UR UR7, R7.reuse ;  /* 0x00000000070772ca */ /* 0x040fe400000e0000 */
[----:B------:R-:W-:Y:S02]  /*02a0*/  R2UR UR8, R6 ;  /* 0x00000000060872ca */ /* 0x000fe400000e0000 */
[----:B------:R-:W-:-:S02]  /*02b0*/  R2UR UR9, R7 ;  /* 0x00000000070972ca */ /* 0x000fc400000e0000 */
[C---:B------:R-:W-:Y:S02]  /*02c0*/  R2UR UR10, R6.reuse ;  /* 0x00000000060a72ca */ /* 0x040fe400000e0000 */
[C---:B------:R-:W-:Y:S01]  /*02d0*/  R2UR UR11, R7.reuse ;  /* 0x00000000070b72ca */ /* 0x040fe200000e0000 */
[----:B------:R0:W-:Y:S01]  /*02e0*/  ST.E desc[UR4][R4.64], R13 ;  /* 0x0000000d04007985 */ /* 0x0001e2000c101904 */
[C---:B------:R-:W-:Y:S02]  /*02f0*/  R2UR UR12, R6.reuse ;  /* 0x00000000060c72ca */ /* 0x040fe400000e0000 */
[----:B------:R-:W-:Y:S02]  /*0300*/  R2UR UR13, R7 ;  /* 0x00000000070d72ca */ /* 0x000fe400000e0000 */
[C---:B------:R-:W-:Y:S01]  /*0310*/  IADD3 R10, P0, PT, R9.reuse, R18, RZ ;  /* 0x00000012090a7210 */ /* 0x040fe20007f1e0ff */
[----:B------:R-:W-:Y:S01]  /*0320*/  VIADD R9, R9, 0x8 ;  /* 0x0000000809097836 */ /* 0x000fe20000000000 */
[----:B------:R-:W-:-:S02]  /*0330*/  R2UR UR14, R6 ;  /* 0x00000000060e72ca */ /* 0x000fc400000e0000 */
[C---:B------:R-:W-:Y:S01]  /*0340*/  R2UR UR15, R7.reuse ;  /* 0x00000000070f72ca */ /* 0x040fe200000e0000 */
[----:B------:R-:W-:Y:S01]  /*0350*/  IMAD.X R11, RZ, RZ, R2, P0 ;  /* 0x000000ffff0b7224 */ /* 0x000fe200000e0602 */
[C---:B------:R-:W-:Y:S02]  /*0360*/  R2UR UR16, R6.reuse ;  /* 0x00000000061072ca */ /* 0x040fe400000e0000 */
[C---:B------:R-:W-:Y:S02]  /*0370*/  R2UR UR17, R7.reuse ;  /* 0x00000000071172ca */ /* 0x040fe400000e0000 */
[C---:B------:R-:W-:Y:S01]  /*0380*/  R2UR UR18, R6.reuse ;  /* 0x00000000061272ca */ /* 0x040fe200000e0000 */
[----:B------:R0:W-:Y:S01]  /*0390*/  ST.E.U8 desc[UR6][R10.64], RZ ;  /* 0x000000ff0a007985 */ /* 0x0001e2000c101106 */
[C---:B------:R-:W-:Y:S02]  /*03a0*/  R2UR UR19, R7.reuse ;  /* 0x00000000071372ca */ /* 0x040fe400000e0000 */
[----:B------:R-:W-:Y:S01]  /*03b0*/  R2UR UR20, R6 ;  /* 0x00000000061472ca */ /* 0x000fe200000e0000 */
[----:B------:R0:W-:Y:S01]  /*03c0*/  ST.E desc[UR8][R4.64+0x4], R13 ;  /* 0x0000040d04007985 */ /* 0x0001e2000c101908 */
[----:B------:R-:W-:-:S02]  /*03d0*/  R2UR UR21, R7 ;  /* 0x00000000071572ca */ /* 0x000fc400000e0000 */
[C---:B------:R-:W-:Y:S01]  /*03e0*/  R2UR UR22, R6.reuse ;  /* 0x00000000061672ca */ /* 0x040fe200000e0000 */
[----:B------:R0:W-:Y:S01]  /*03f0*/  ST.E.U8 desc[UR10][R10.64+0x1], RZ ;  /* 0x000001ff0a007985 */ /* 0x0001e2000c10110a */
[C---:B------:R-:W-:Y:S02]  /*0400*/  R2UR UR23, R7.reuse ;  /* 0x00000000071772ca */ /* 0x040fe400000e0000 */
[C---:B------:R-:W-:Y:S01]  /*0410*/  R2UR UR24, R6.reuse ;  /* 0x00000000061872ca */ /* 0x040fe200000e0000 */
[----:B------:R0:W-:Y:S01]  /*0420*/  ST.E desc[UR12][R4.64+0x8], R13 ;  /* 0x0000080d04007985 */ /* 0x0001e2000c10190c */
[C---:B------:R-:W-:Y:S02]  /*0430*/  R2UR UR25, R7.reuse ;  /* 0x00000000071972ca */ /* 0x040fe400000e0000 */
[----:B------:R-:W-:Y:S01]  /*0440*/  R2UR UR26, R6 ;  /* 0x00000000061a72ca */ /* 0x000fe200000e0000 */
[----:B------:R0:W-:Y:S01]  /*0450*/  ST.E.U8 desc[UR14][R10.64+0x2], RZ ;  /* 0x000002ff0a007985 */ /* 0x0001e2000c10110e */
[----:B------:R-:W-:-:S02]  /*0460*/  R2UR UR27, R7 ;  /* 0x00000000071b72ca */ /* 0x000fc400000e0000 */
[C---:B------:R-:W-:Y:S01]  /*0470*/  R2UR UR28, R6.reuse ;  /* 0x00000000061c72ca */ /* 0x040fe200000e0000 */
[----:B------:R0:W-:Y:S01]  /*0480*/  ST.E desc[UR16][R4.64+0xc], R13 ;  /* 0x00000c0d04007985 */ /* 0x0001e2000c101910 */
[C---:B------:R-:W-:Y:S02]  /*0490*/  R2UR UR29, R7.reuse ;  /* 0x00000000071d72ca */ /* 0x040fe400000e0000 */
[C---:B------:R-:W-:Y:S01]  /*04a0*/  R2UR UR30, R6.reuse ;  /* 0x00000000061e72ca */ /* 0x040fe200000e0000 */
[----:B------:R0:W-:Y:S01]  /*04b0*/  ST.E.U8 desc[UR18][R10.64+0x3], RZ ;  /* 0x000003ff0a007985 */ /* 0x0001e2000c101112 */
[C---:B------:R-:W-:Y:S02]  /*04c0*/  R2UR UR31, R7.reuse ;  /* 0x00000000071f72ca */ /* 0x040fe400000e0000 */
[----:B------:R-:W-:Y:S01]  /*04d0*/  R2UR UR32, R6 ;  /* 0x00000000062072ca */ /* 0x000fe200000e0000 */
[----:B------:R0:W-:Y:S01]  /*04e0*/  ST.E desc[UR20][R4.64+0x10], R13 ;  /* 0x0000100d04007985 */ /* 0x0001e2000c101914 */
[----:B------:R-:W-:-:S02]  /*04f0*/  R2UR UR33, R7 ;  /* 0x00000000072172ca */ /* 0x000fc400000e0000 */
[----:B------:R-:W-:Y:S01]  /*0500*/  R2UR UR34, R6 ;  /* 0x00000000062272ca */ /* 0x000fe200000e0000 */
[----:B------:R0:W-:Y:S01]  /*0510*/  ST.E.U8 desc[UR22][R10.64+0x4], RZ ;  /* 0x000004ff0a007985 */ /* 0x0001e2000c101116 */
[----:B------:R-:W-:Y:S02]  /*0520*/  R2UR UR35, R7 ;  /* 0x00000000072372ca */ /* 0x000fe400000e0000 */
[----:B------:R-:W-:Y:S01]  /*0530*/  ISETP.NE.AND P0, PT, R9, R3, PT ;  /* 0x000000030900720c */ /* 0x000fe20003f05270 */
[----:B------:R0:W-:Y:S04]  /*0540*/  ST.E desc[UR24][R4.64+0x14], R13 ;  /* 0x0000140d04007985 */ /* 0x0001e8000c101918 */
[----:B------:R0:W-:Y:S04]  /*0550*/  ST.E.U8 desc[UR26][R10.64+0x5], RZ ;  /* 0x000005ff0a007985 */ /* 0x0001e8000c10111a */
[----:B------:R0:W-:Y:S04]  /*0560*/  ST.E desc[UR28][R4.64+0x18], R13 ;  /* 0x0000180d04007985 */ /* 0x0001e8000c10191c */
[----:B------:R0:W-:Y:S04]  /*0570*/  ST.E.U8 desc[UR30][R10.64+0x6], RZ ;  /* 0x000006ff0a007985 */ /* 0x0001e8000c10111e */
[----:B------:R0:W-:Y:S04]  /*0580*/  ST.E desc[UR32][R4.64+0x1c], R13 ;  /* 0x00001c0d04007985 */ /* 0x0001e8000c101920 */
[----:B------:R0:W-:Y:S01]  /*0590*/  ST.E.U8 desc[UR34][R10.64+0x7], RZ ;  /* 0x000007ff0a007985 */ /* 0x0001e2000c101122 */
[----:B------:R-:W-:Y:S05]  /*05a0*/  @P0 BRA `(.L_x_35) ;  /* 0xfffffffc00280947 */ /* 0x000fea000383ffff */
[----:B------:R-:W-:Y:S05]  /*05b0*/  BSYNC.RECONVERGENT B0 ;  /* 0x0000000000007941 */ /* 0x000fea0003800200 */
.L_x_34:
[----:B------:R-:W-:Y:S05]  /*05c0*/  @!P1 BRA `(.L_x_36) ;  /* 0x0000000400089947 */ /* 0x000fea0003800000 */
[----:B------:R-:W-:Y:S02]  /*05d0*/  ISETP.GE.U32.AND P0, PT, R0, 0x4, PT ;  /* 0x000000040000780c */ /* 0x000fe40003f06070 */
[----:B------:R-:W-:-:S04]  /*05e0*/  LOP3.LUT R12, R8, 0x3, RZ, 0xc0, !PT ;  /* 0x00000003080c7812 */ /* 0x000fc800078ec0ff */
[----:B------:R-:W-:-:S07]  /*05f0*/  ISETP.NE.AND P1, PT, R12, RZ, PT ;  /* 0x000000ff0c00720c */ /* 0x000fce0003f25270 */
[----:B------:R-:W-:Y:S06]  /*0600*/  @!P0 BRA `(.L_x_37) ;  /* 0x0000000000748947 */ /* 0x000fec0003800000 */
[C---:B------:R-:W-:Y:S01]  /*0610*/  R2UR UR4, R6.reuse ;  /* 0x00000000060472ca */ /* 0x040fe200000e0000 */
[----:B------:R-:W-:Y:S01]  /*0620*/  IMAD.MOV.U32 R9, RZ, RZ, 0x7fffffff ;  /* 0x7fffffffff097424 */ /* 0x000fe200078e00ff */
[----:B------:R-:W-:Y:S01]  /*0630*/  R2UR UR5, R7 ;  /* 0x00000000070572ca */ /* 0x000fe200000e0000 */
[----:B0-----:R-:W-:Y:S01]  /*0640*/  IMAD.WIDE.U32 R4, R3, 0x4, R16 ;  /* 0x0000000403047825 */ /* 0x001fe200078e0010 */
        /* <DEDUP_REMOVED lines=16> */
[----:B------:R-:W-:Y:S01]  /*0750*/  R2UR UR18, R6 ;  /* 0x00000000061272ca */ /* 0x000fe200000e0000 */
[----:B------:R1:W-:Y:S01]  /*0760*/  ST.E.U8 desc[UR6][R10.64], RZ ;  /* 0x000000ff0a007985 */ /* 0x0003e2000c101106 */
[----:B------:R-:W-:-:S03]  /*0770*/  R2UR UR19, R7 ;  /* 0x00000000071372ca */ /* 0x000fc600000e0000 */
[----:B------:R1:W-:Y:S04]  /*0780*/  ST.E desc[UR8][R4.64+0x4], R9 ;  /* 0x0000040904007985 */ /* 0x0003e8000c101908 */
[----:B------:R1:W-:Y:S04]  /*0790*/  ST.E.U8 desc[UR10][R10.64+0x1], RZ ;  /* 0x000001ff0a007985 */ /* 0x0003e8000c10110a */
[----:B------:R1:W-:Y:S04]  /*07a0*/  ST.E desc[UR12][R4.64+0x8], R9 ;  /* 0x0000080904007985 */ /* 0x0003e8000c10190c */
[----:B------:R1:W-:Y:S04]  /*07b0*/  ST.E.U8 desc[UR14][R10.64+0x2], RZ ;  /* 0x000002ff0a007985 */ /* 0x0003e8000c10110e */
[----:B------:R1:W-:Y:S04]  /*07c0*/  ST.E desc[UR16][R4.64+0xc], R9 ;  /* 0x00000c0904007985 */ /* 0x0003e8000c101910 */
[----:B------:R1:W-:Y:S02]  /*07d0*/  ST.E.U8 desc[UR18][R10.64+0x3], RZ ;  /* 0x000003ff0a007985 */ /* 0x0003e4000c101112 */
.L_x_37:
[----:B------:R-:W-:Y:S05]  /*07e0*/  @!P1 BRA `(.L_x_36) ;  /* 0x0000000000809947 */ /* 0x000fea0003800000 */
[----:B------:R-:W-:Y:S02]  /*07f0*/  ISETP.NE.AND P0, PT, R12, 0x1, PT ;  /* 0x000000010c00780c */ /* 0x000fe40003f05270 */
[----:B01----:R-:W-:-:S04]  /*0800*/  LOP3.LUT R4, R8, 0x1, RZ, 0xc0, !PT ;  /* 0x0000000108047812 */ /* 0x003fc800078ec0ff */
[----:B------:R-:W-:-:S07]  /*0810*/  ISETP.NE.U32.AND P1, PT, R4, 0x1, PT ;  /* 0x000000010400780c */ /* 0x000fce0003f25070 */
[----:B------:R-:W-:Y:S06]  /*0820*/  @!P0 BRA `(.L_x_38) ;  /* 0x0000000000448947 */ /* 0x000fec0003800000 */
[C---:B------:R-:W-:Y:S01]  /*0830*/  R2UR UR4, R6.reuse ;  /* 0x00000000060472ca */ /* 0x040fe200000e0000 */
[----:B------:R-:W-:Y:S01]  /*0840*/  IMAD.MOV.U32 R9, RZ, RZ, 0x7fffffff ;  /* 0x7fffffffff097424 */ /* 0x000fe200078e00ff */
[----:B------:R-:W-:Y:S01]  /*0850*/  R2UR UR5, R7 ;  /* 0x00000000070572ca */ /* 0x000fe200000e0000 */
[----:B------:R-:W-:Y:S01]  /*0860*/  IMAD.WIDE.U32 R4, R3, 0x4, R16 ;  /* 0x0000000403047825 */ /* 0x000fe200078e0010 */
[C---:B------:R-:W-:Y:S02]  /*0870*/  R2UR UR6, R6.reuse ;  /* 0x00000000060672ca */ /* 0x040fe400000e0000 */
[C---:B------:R-:W-:Y:S02]  /*0880*/  R2UR UR7, R7.reuse ;  /* 0x00000000070772ca */ /* 0x040fe400000e0000 */
[----:B------:R-:W-:Y:S02]  /*0890*/  R2UR UR8, R6 ;  /* 0x00000000060872ca */ /* 0x000fe400000e0000 */
[----:B------:R-:W-:-:S02]  /*08a0*/  R2UR UR9, R7 ;  /* 0x00000000070972ca */ /* 0x000fc400000e0000 */
[----:B------:R-:W-:Y:S02]  /*08b0*/  R2UR UR10, R6 ;  /* 0x00000000060a72ca */ /* 0x000fe400000e0000 */
[----:B------:R-:W-:Y:S01]  /*08c0*/  R2UR UR11, R7 ;  /* 0x00000000070b72ca */ /* 0x000fe200000e0000 */
[----:B------:R0:W-:Y:S01]  /*08d0*/  ST.E desc[UR4][R4.64], R9 ;  /* 0x0000000904007985 */ /* 0x0001e2000c101904 */
[C---:B------:R-:W-:Y:S01]  /*08e0*/  IADD3 R10, P0, PT, R3.reuse, R18, RZ ;  /* 0x00000012030a7210 */ /* 0x040fe20007f1e0ff */
[----:B------:R-:W-:-:S04]  /*08f0*/  VIADD R3, R3, 0x2 ;  /* 0x0000000203037836 */ /* 0x000fc80000000000 */
[----:B------:R-:W-:-:S05]  /*0900*/  IMAD.X R11, RZ, RZ, R2, P0 ;  /* 0x000000ffff0b7224 */ /* 0x000fca00000e0602 */
[----:B------:R0:W-:Y:S04]  /*0910*/  ST.E.U8 desc[UR6][R10.64], RZ ;  /* 0x000000ff0a007985 */ /* 0x0001e8000c101106 */
[----:B------:R0:W-:Y:S04]  /*0920*/  ST.E desc[UR8][R4.64+0x4], R9 ;  /* 0x0000040904007985 */ /* 0x0001e8000c101908 */
[----:B------:R0:W-:Y:S02]  /*0930*/  ST.E.U8 desc[UR10][R10.64+0x1], RZ ;  /* 0x000001ff0a007985 */ /* 0x0001e4000c10110a */
.L_x_38:
[----:B------:R-:W-:Y:S05]  /*0940*/  @P1 BRA `(.L_x_36) ;  /* 0x0000000000281947 */ /* 0x000fea0003800000 */
[C---:B------:R-:W-:Y:S01]  /*0950*/  R2UR UR4, R6.reuse ;  /* 0x00000000060472ca */ /* 0x040fe200000e0000 */
[----:B0-----:R-:W-:Y:S01]  /*0960*/  IMAD.WIDE.U32 R4, R3, 0x4, R16 ;  /* 0x0000000403047825 */ /* 0x001fe200078e0010 */
[C---:B------:R-:W-:Y:S02]  /*0970*/  R2UR UR5, R7.reuse ;  /* 0x00000000070572ca */ /* 0x040fe400000e0000 */
[----:B------:R-:W-:Y:S02]  /*0980*/  R2UR UR6, R6 ;  /* 0x00000000060672ca */ /* 0x000fe400000e0000 */
[----:B------:R-:W-:Y:S02]  /*0990*/  R2UR UR7, R7 ;  /* 0x00000000070772ca */ /* 0x000fe400000e0000 */
[----:B------:R-:W-:Y:S01]  /*09a0*/  IADD3 R10, P0, PT, R3, R18, RZ ;  /* 0x00000012030a7210 */ /* 0x000fe20007f1e0ff */
[----:B------:R-:W-:-:S04]  /*09b0*/  IMAD.MOV.U32 R3, RZ, RZ, 0x7fffffff ;  /* 0x7fffffffff037424 */ /* 0x000fc800078e00ff */
[----:B------:R-:W-:Y:S02]  /*09c0*/  IMAD.X R11, RZ, RZ, R2, P0 ;  /* 0x000000ffff0b7224 */ /* 0x000fe400000e0602 */
[----:B------:R2:W-:Y:S04]  /*09d0*/  ST.E desc[UR4][R4.64], R3 ;  /* 0x0000000304007985 */ /* 0x0005e8000c101904 */
[----:B------:R2:W-:Y:S02]  /*09e0*/  ST.E.U8 desc[UR6][R10.64], RZ ;  /* 0x000000ff0a007985 */ /* 0x0005e4000c101106 */
.L_x_36:
[----:B------:R-:W-:Y:S01]  /*09f0*/  R2UR UR4, R6 ;  /* 0x00000000060472ca */ /* 0x000fe200000e0000 */
[----:B012---:R-:W-:Y:S01]  /*0a00*/  IMAD.WIDE.U32 R4, R19, 0x4, R16 ;  /* 0x0000000413047825 */ /* 0x007fe200078e0010 */
[----:B------:R-:W-:Y:S02]  /*0a10*/  R2UR UR5, R7 ;  /* 0x00000000070572ca */ /* 0x000fe400000e0000 */
[----:B------:R-:W-:-:S11]  /*0a20*/  ISETP.GE.U32.AND P0, PT, R8, 0x2, PT ;  /* 0x000000020800780c */ /* 0x000fd60003f06070 */
[----:B------:R0:W-:Y:S02]  /*0a30*/  ST.E desc[UR4][R4.64], RZ ;  /* 0x000000ff04007985 */ /* 0x0001e4000c101904 */
[----:B------:R-:W-:Y:S05]  /*0a40*/  @!P0 BRA `(.L_x_39) ;  /* 0x0000001400bc8947 */ /* 0x000fea0003800000 */
[----:B------:R-:W-:Y:S01]  /*0a50*/  BSSY.RECONVERGENT B0, `(.L_x_39) ;  /* 0x000016e000007945 */ /* 0x000fe20003800200 */
[----:B------:R-:W-:Y:S01]  /*0a60*/  IMAD R3, R19, R8, RZ ;  /* 0x0000000813037224 */ /* 0x000fe200078e02ff */
[C---:B0-----:R-:W-:Y:S01]  /*0a70*/  LOP3.LUT R4, R8.reuse, 0x3, RZ, 0xc0, !PT ;  /* 0x0000000308047812 */ /* 0x041fe200078ec0ff */
[----:B------:R-:W-:Y:S01]  /*0a80*/  IMAD.MOV.U32 R22, RZ, RZ, RZ ;  /* 0x000000ffff167224 */ /* 0x000fe200078e00ff */
[----:B------:R-:W-:-:S07]  /*0a90*/  LOP3.LUT R5, R8, 0x7ffffffc, RZ, 0xc0, !PT ;  /* 0x7ffffffc08057812 */ /* 0x000fce00078ec0ff */
.L_x_67:
[----:B0-----:R-:W0:Y:S01]  /*0aa0*/  LDCU UR4, c[0x0][0x398] ;  /* 0x00007300ff0477ac */ /* 0x001e220008000800 */
[----:B-1----:R-:W-:Y:S02]  /*0ab0*/  IMAD.MOV.U32 R12, RZ, RZ, 0x7fffffff ;  /* 0x7fffffffff0c7424 */ /* 0x002fe400078e00ff */
[----:B------:R-:W-:Y:S02]  /*0ac0*/  IMAD.MOV.U32 R23, RZ, RZ, -0x1 ;  /* 0xffffffffff177424 */ /* 0x000fe400078e00ff */
[----:B------:R-:W-:Y:S01]  /*0ad0*/  IMAD.MOV.U32 R13, RZ, RZ, RZ ;  /* 0x000000ffff0d7224 */ /* 0x000fe200078e00ff */
[----:B0-----:R-:W-:-:S09]  /*0ae0*/  UISETP.GE.U32.AND UP0, UPT, UR4, 0x4, UPT ;  /* 0x000000040400788c */ /* 0x001fd2000bf06070 */
[----:B------:R-:W-:Y:S05]  /*0af0*/  BRA.U !UP0, `(.L_x_40) ;  /* 0x0000000108e87547 */ /* 0x000fea000b800000 */
[----:B------:R-:W-:Y:S01]  /*0b00*/  BSSY.RECONVERGENT B1, `(.L_x_41) ;  /* 0x0000038000017945 */ /* 0x000fe20003800200 */
[----:B------:R-:W-:Y:S02]  /*0b10*/  IMAD.MOV.U32 R12, RZ, RZ, 0x7fffffff ;  /* 0x7fffffffff0c7424 */ /* 0x000fe400078e00ff */
[----:B------:R-:W-:Y:S02]  /*0b20*/  IMAD.MOV.U32 R23, RZ, RZ, -0x1 ;  /* 0xffffffffff177424 */ /* 0x000fe400078e00ff */
[----:B------:R-:W-:-:S07]  /*0b30*/  IMAD.MOV.U32 R13, RZ, RZ, RZ ;  /* 0x000000ffff0d7224 */ /* 0x000fce00078e00ff */
.L_x_42:
[C---:B------:R-:W-:Y:S02]  /*0b40*/  R2UR UR4, R6.reuse ;  /* 0x00000000060472ca */ /* 0x040fe400000e0000 */
[----:B------:R-:W-:Y:S02]  /*0b50*/  R2UR UR5, R7 ;  /* 0x00000000070572ca */ /* 0x000fe400000e0000 */
[----:B------:R-:W-:Y:S02]  /*0b60*/  IADD3 R8, P0, PT, R13, R18, RZ ;  /* 0x000000120d087210 */ /* 0x000fe40007f1e0ff */
[C---:B------:R-:W-:Y:S02]  /*0b70*/  R2UR UR6, R6.reuse ;  /* 0x00000000060672ca */ /* 0x040fe400000e0000 */
[----:B------:R-:W-:Y:S01]  /*0b80*/  R2UR UR7, R7 ;  /* 0x00000000070772ca */ /* 0x000fe200000e0000 */
[----:B------:R-:W-:Y:S01]  /*0b90*/  IMAD.X R9, RZ, RZ, R2, P0 ;  /* 0x000000ffff097224 */ /* 0x000fe200000e0602 */
[----:B------:R-:W-:-:S02]  /*0ba0*/  R2UR UR8, R6 ;  /* 0x00000000060872ca */ /* 0x000fc400000e0000 */
[----:B------:R-:W-:-:S03]  /*0bb0*/  R2UR UR9, R7 ;  /* 0x00000000070972ca */ /* 0x000fc600000e0000 */
[----:B------:R-:W2:Y:S06]  /*0bc0*/  LD.E.U8 R14, desc[UR4][R8.64] ;  /* 0x00000004080e7980 */ /* 0x000eac000c101100 */
[----:B------:R-:W3:Y:S04]  /*0bd0*/  LD.E.U8 R10, desc[UR6][R8.64+0x1] ;  /* 0x00000106080a7980 */ /* 0x000ee8000c101100 */
[----:B------:R-:W4:Y:S01]  /*0be0*/  LD.E.U8 R11, desc[UR8][R8.64+0x2] ;  /* 0x00000208080b7980 */ /* 0x000f22000c101100 */
[----:B--2---:R-:W-:-:S02]  /*0bf0*/  ISETP.NE.AND P5, PT, R14, RZ, PT ;  /* 0x000000ff0e00720c */ /* 0x004fc40003fa5270 */
[----:B---3--:R-:W-:Y:S02]  /*0c00*/  ISETP.NE.AND P2, PT, R10, RZ, PT ;  /* 0x000000ff0a00720c */ /* 0x008fe40003f45270 */
[----:B----4-:R-:W-:Y:S01]  /*0c10*/  ISETP.NE.AND P3, PT, R11, RZ, PT ;  /* 0x000000ff0b00720c */ /* 0x010fe20003f65270 */
[----:B------:R-:W-:-:S08]  /*0c20*/  IMAD.WIDE.U32 R10, R13, 0x4, R16 ;  /* 0x000000040d0a7825 */ /* 0x000fd000078e0010 */
[C---:B------:R-:W-:Y:S02]  /*0c30*/  @!P5 R2UR UR4, R6.reuse ;  /* 0x000000000604d2ca */ /* 0x040fe400000e0000 */
[C---:B------:R-:W-:Y:S02]  /*0c40*/  @!P5 R2UR UR5, R7.reuse ;  /* 0x000000000705d2ca */ /* 0x040fe400000e0000 */
[C---:B------:R-:W-:Y:S02]  /*0c50*/  @!P2 R2UR UR6, R6.reuse ;  /* 0x000000000606a2ca */ /* 0x040fe400000e0000 */
[C---:B------:R-:W-:Y:S02]  /*0c60*/  @!P2 R2UR UR7, R7.reuse ;  /* 0x000000000707a2ca */ /* 0x040fe400000e0000 */
[----:B------:R-:W-:Y:S02]  /*0c70*/  @!P3 R2UR UR8, R6 ;  /* 0x000000000608b2ca */ /* 0x000fe400000e0000 */
[----:B------:R-:W-:-:S05]  /*0c80*/  @!P3 R2UR UR9, R7 ;  /* 0x000000000709b2ca */ /* 0x000fca00000e0000 */
[----:B------:R-:W2:Y:S01]  /*0c90*/  @!P5 LD.E R15, desc[UR4][R10.64] ;  /* 0x000000040a0fd980 */ /* 0x000ea2000c101900 */
[----:B------:R-:W-:Y:S02]  /*0ca0*/  R2UR UR4, R6 ;  /* 0x00000000060472ca */ /* 0x000fe400000e0000 */
[----:B------:R-:W-:Y:S01]  /*0cb0*/  R2UR UR5, R7 ;  /* 0x00000000070572ca */ /* 0x000fe200000e0000 */
[----:B------:R-:W3:Y:S04]  /*0cc0*/  @!P2 LD.E R21, desc[UR6][R10.64+0x4] ;  /* 0x000004060a15a980 */ /* 0x000ee8000c101900 */
[----:B------:R-:W4:Y:S08]  /*0cd0*/  @!P3 LD.E R25, desc[UR8][R10.64+0x8] ;  /* 0x000008080a19b980 */ /* 0x000f30000c101900 */
[----:B------:R-:W5:Y:S01]  /*0ce0*/  LD.E.U8 R8, desc[UR4][R8.64+0x3] ;  /* 0x0000030408087980 */ /* 0x000f62000c101100 */
[----:B------:R-:W-:-:S02]  /*0cf0*/  PLOP3.LUT P1, PT, PT, PT, PT, 0x80, 0x8 ;  /* 0x000000000008781c */ /* 0x000fc40003f2f070 */
[----:B--2---:R-:W-:Y:S02]  /*0d00*/  @!P5 ISETP.GT.AND P6, PT, R15, R12, PT ;  /* 0x0000000c0f00d20c */ /* 0x004fe40003fc4270 */
[----:B------:R-:W-:-:S04]  /*0d10*/  @!P5 VIMNMX R12, PT, PT, R12, R15, PT ;  /* 0x0000000f0c0cd248 */ /* 0x000fc80003fe0100 */
[----:B---3--:R-:W-:Y:S02]  /*0d20*/  @!P2 ISETP.GT.AND P0, PT, R21, R12, PT ;  /* 0x0000000c1500a20c */ /* 0x008fe40003f04270 */
[----:B------:R-:W-:Y:S02]  /*0d30*/  @!P2 VIMNMX R12, PT, PT, R12, R21, PT ;  /* 0x000000150c0ca248 */ /* 0x000fe40003fe0100 */
[----:B------:R-:W-:Y:S02]  /*0d40*/  @!P2 PLOP3.LUT P1, PT, P0, PT, PT, 0x80, 0x8 ;  /* 0x000000000008a81c */ /* 0x000fe4000072f070 */
[----:B----4-:R-:W-:Y:S02]  /*0d50*/  @!P3 ISETP.GT.AND P4, PT, R25, R12, PT ;  /* 0x0000000c1900b20c */ /* 0x010fe40003f84270 */
[----:B------:R-:W-:Y:S02]  /*0d60*/  PLOP3.LUT P0, PT, PT, PT, PT, 0x80, 0x8 ;  /* 0x000000000008781c */ /* 0x000fe40003f0f070 */
[----:B------:R-:W-:-:S02]  /*0d70*/  @!P3 PLOP3.LUT P0, PT, P4, PT, PT, 0x80, 0x8 ;  /* 0x000000000008b81c */ /* 0x000fc4000270f070 */
[----:B-----5:R-:W-:-:S13]  /*0d80*/  ISETP.NE.AND P4, PT, R8, RZ, PT ;  /* 0x000000ff0800720c */ /* 0x020fda0003f85270 */
[----:B------:R-:W-:Y:S02]  /*0d90*/  @!P4 R2UR UR4, R6 ;  /* 0x000000000604c2ca */ /* 0x000fe400000e0000 */
[----:B------:R-:W-:-:S13]  /*0da0*/  @!P4 R2UR UR5, R7 ;  /* 0x000000000705c2ca */ /* 0x000fda00000e0000 */
[----:B------:R-:W2:Y:S01]  /*0db0*/  @!P4 LD.E R11, desc[UR4][R10.64+0xc] ;  /* 0x00000c040a0bc980 */ /* 0x000ea2000c101900 */
[----:B------:R-:W-:Y:S02]  /*0dc0*/  @!P3 VIMNMX R12, PT, PT, R12, R25, PT ;  /* 0x000000190c0cb248 */ /* 0x000fe40003fe0100 */
[----:B------:R-:W-:Y:S01]  /*0dd0*/  @!P5 SEL R23, R23, R13, P6 ;  /* 0x0000000d1717d207 */ /* 0x000fe20003000000 */
[C---:B------:R-:W-:Y:S01]  /*0de0*/  @!P1 VIADD R23, R13.reuse, 0x1 ;  /* 0x000000010d179836 */ /* 0x040fe20000000000 */
[----:B------:R-:W-:Y:S01]  /*0df0*/  PLOP3.LUT P1, PT, PT, PT, PT, 0x80, 0x8 ;  /* 0x000000000008781c */ /* 0x000fe20003f2f070 */
[----:B------:R-:W-:Y:S01]  /*0e00*/  @!P0 VIADD R23, R13, 0x2 ;  /* 0x000000020d178836 */ /* 0x000fe20000000000 */
[----:B--2---:R-:W-:Y:S02]  /*0e10*/  @!P4 ISETP.GT.AND P5, PT, R11, R12, PT ;  /* 0x0000000c0b00c20c */ /* 0x004fe40003fa4270 */
[----:B------:R-:W-:Y:S02]  /*0e20*/  @!P4 VIMNMX R12, PT, PT, R12, R11, PT ;  /* 0x0000000b0c0cc248 */ /* 0x000fe40003fe0100 */
[----:B------:R-:W-:-:S13]  /*0e30*/  @!P4 PLOP3.LUT P1, PT, P5, PT, PT, 0x80, 0x8 ;  /* 0x000000000008c81c */ /* 0x000fda0002f2f070 */
[C---:B------:R-:W-:Y:S02]  /*0e40*/  @!P1 VIADD R23, R13.reuse, 0x3 ;  /* 0x000000030d179836 */ /* 0x040fe40000000000 */
[----:B------:R-:W-:-:S05]  /*0e50*/  VIADD R13, R13, 0x4 ;  /* 0x000000040d0d7836 */ /* 0x000fca0000000000 */
[----:B------:R-:W-:-:S13]  /*0e60*/  ISETP.NE.AND P0, PT, R13, R5, PT ;  /* 0x000000050d00720c */ /* 0x000fda0003f05270 */
[----:B------:R-:W-:Y:S05]  /*0e70*/  @P0 BRA `(.L_x_42) ;  /* 0xfffffffc00300947 */ /* 0x000fea000383ffff */
[----:B------:R-:W-:Y:S05]  /*0e80*/  BSYNC.RECONVERGENT B1 ;  /* 0x0000000000017941 */ /* 0x000fea0003800200 */
.L_x_41:
[----:B------:R-:W-:-:S07]  /*0e90*/  IMAD.MOV.U32 R13, RZ, RZ, R5 ;  /* 0x000000ffff0d7224 */ /* 0x000fce00078e0005 */
.L_x_40:
[----:B------:R-:W-:-:S13]  /*0ea0*/  ISETP.NE.AND P0, PT, R4, RZ, PT ;  /* 0x000000ff0400720c */ /* 0x000fda0003f05270 */
[----:B------:R-:W-:Y:S05]  /*0eb0*/  @!P0 BRA `(.L_x_43) ;  /* 0x0000000000b88947 */ /* 0x000fea0003800000 */
[----:B------:R-:W-:Y:S02]  /*0ec0*/  R2UR UR4, R6 ;  /* 0x00000000060472ca */ /* 0x000fe400000e0000 */
[----:B------:R-:W-:Y:S02]  /*0ed0*/  R2UR UR5, R7 ;  /* 0x00000000070572ca */ /* 0x000fe400000e0000 */
[----:B------:R-:W-:-:S05]  /*0ee0*/  IADD3 R8, P0, PT, R13, R18, RZ ;  /* 0x000000120d087210 */ /* 0x000fca0007f1e0ff */
[----:B------:R-:W-:-:S06]  /*0ef0*/  IMAD.X R9, RZ, RZ, R2, P0 ;  /* 0x000000ffff097224 */ /* 0x000fcc00000e0602 */
[----:B------:R-:W2:Y:S01]  /*0f00*/  LD.E.U8 R10, desc[UR4][R8.64] ;  /* 0x00000004080a7980 */ /* 0x000ea2000c101100 */
[----:B------:R-:W-:Y:S01]  /*0f10*/  BSSY.RECONVERGENT B1, `(.L_x_44) ;  /* 0x000000c000017945 */ /* 0x000fe20003800200 */
[----:B------:R-:W-:Y:S01]  /*0f20*/  ISETP.NE.AND P1, PT, R4, 0x1, PT ;  /* 0x000000010400780c */ /* 0x000fe20003f25270 */
[----:B------:R-:W-:Y:S01]  /*0f30*/  IMAD.MOV.U32 R15, RZ, RZ, R12 ;  /* 0x000000ffff0f7224 */ /* 0x000fe200078e000c */
[----:B--2---:R-:W-:Y:S01]  /*0f40*/  ISETP.NE.AND P0, PT, R10, RZ, PT ;  /* 0x000000ff0a00720c */ /* 0x004fe20003f05270 */
[----:B------:R-:W-:-:S12]  /*0f50*/  IMAD.WIDE.U32 R10, R13, 0x4, R16 ;  /* 0x000000040d0a7825 */ /* 0x000fd800078e0010 */
[----:B------:R-:W-:Y:S05]  /*0f60*/  @P0 BRA `(.L_x_45) ;  /* 0x0000000000180947 */ /* 0x000fea0003800000 */
[----:B------:R-:W-:Y:S02]  /*0f70*/  R2UR UR4, R6 ;  /* 0x00000000060472ca */ /* 0x000fe400000e0000 */
[----:B------:R-:W-:-:S13]  /*0f80*/  R2UR UR5, R7 ;  /* 0x00000000070572ca */ /* 0x000fda00000e0000 */
[----:B------:R-:W2:Y:S02]  /*0f90*/  LD.E R12, desc[UR4][R10.64] ;  /* 0x000000040a0c7980 */ /* 0x000ea4000c101900 */
[CC--:B--2---:R-:W-:Y:S02]  /*0fa0*/  ISETP.GT.AND P0, PT, R12.reuse, R15.reuse, PT ;  /* 0x0000000f0c00720c */ /* 0x0c4fe40003f04270 */
[----:B------:R-:W-:Y:S02]  /*0fb0*/  VIMNMX R15, PT, PT, R12, R15, PT ;  /* 0x0000000f0c0f7248 */ /* 0x000fe40003fe0100 */
[----:B------:R-:W-:-:S09]  /*0fc0*/  SEL R23, R23, R13, P0 ;  /* 0x0000000d17177207 */ /* 0x000fd20000000000 */
.L_x_45:
[----:B------:R-:W-:Y:S05]  /*0fd0*/  BSYNC.RECONVERGENT B1 ;  /* 0x0000000000017941 */ /* 0x000fea0003800200 */
.L_x_44:
[----:B------:R-:W-:Y:S04]  /*0fe0*/  BSSY.RECONVERGENT B1, `(.L_x_43) ;  /* 0x000001b000017945 */ /* 0x000fe80003800200 */
[----:B------:R-:W-:Y:S05]  /*0ff0*/  @!P1 BRA `(.L_x_46) ;  /* 0x0000000000649947 */ /* 0x000fea0003800000 */
[----:B------:R-:W-:Y:S02]  /*1000*/  R2UR UR4, R6 ;  /* 0x00000000060472ca */ /* 0x000fe400000e0000 */
[----:B------:R-:W-:-:S13]  /*1010*/  R2UR UR5, R7 ;  /* 0x00000000070572ca */ /* 0x000fda00000e0000 */
[----:B------:R-:W2:Y:S01]  /*1020*/  LD.E.U8 R12, desc[UR4][R8.64+0x1] ;  /* 0x00000104080c7980 */ /* 0x000ea2000c101100 */
[----:B------:R-:W-:Y:S01]  /*1030*/  BSSY.RECONVERGENT B2, `(.L_x_47) ;  /* 0x000000a000027945 */ /* 0x000fe20003800200 */
[----:B------:R-:W-:Y:S02]  /*1040*/  ISETP.NE.AND P1, PT, R4, 0x2, PT ;  /* 0x000000020400780c */ /* 0x000fe40003f25270 */
[----:B--2---:R-:W-:-:S13]  /*1050*/  ISETP.NE.AND P0, PT, R12, RZ, PT ;  /* 0x000000ff0c00720c */ /* 0x004fda0003f05270 */
[----:B------:R-:W-:Y:S05]  /*1060*/  @P0 BRA `(.L_x_48) ;  /* 0x0000000000180947 */ /* 0x000fea0003800000 */
[----:B------:R-:W-:Y:S02]  /*1070*/  R2UR UR4, R6 ;  /* 0x00000000060472ca */ /* 0x000fe400000e0000 */
[----:B------:R-:W-:-:S13]  /*1080*/  R2UR UR5, R7 ;  /* 0x00000000070572ca */ /* 0x000fda00000e0000 */
[----:B------:R-:W2:Y:S02]  /*1090*/  LD.E R12, desc[UR4][R10.64+0x4] ;  /* 0x000004040a0c7980 */ /* 0x000ea4000c101900 */
[CC--:B--2---:R-:W-:Y:S02]  /*10a0*/  ISETP.GT.AND P0, PT, R12.reuse, R15.reuse, PT ;  /* 0x0000000f0c00720c */ /* 0x0c4fe40003f04270 */
[----:B------:R-:W-:-:S11]  /*10b0*/  VIMNMX R15, PT, PT, R12, R15, PT ;  /* 0x0000000f0c0f7248 */ /* 0x000fd60003fe0100 */
[----:B------:R-:W-:-:S07]  /*10c0*/  @!P0 VIADD R23, R13, 0x1 ;  /* 0x000000010d178836 */ /* 0x000fce0000000000 */
.L_x_48:
[----:B------:R-:W-:Y:S05]  /*10d0*/  BSYNC.RECONVERGENT B2 ;  /* 0x0000000000027941 */ /* 0x000fea0003800200 */
.L_x_47:
[----:B------:R-:W-:Y:S05]  /*10e0*/  @!P1 BRA `(.L_x_46) ;  /* 0x0000000000289947 */ /* 0x000fea0003800000 */
[----:B------:R-:W-:Y:S02]  /*10f0*/  R2UR UR4, R6 ;  /* 0x00000000060472ca */ /* 0x000fe400000e0000 */
[----:B------:R-:W-:-:S13]  /*1100*/  R2UR UR5, R7 ;  /* 0x00000000070572ca */ /* 0x000fda00000e0000 */
[----:B------:R-:W2:Y:S02]  /*1110*/  LD.E.U8 R8, desc[UR4][R8.64+0x2] ;  /* 0x0000020408087980 */ /* 0x000ea4000c101100 */
[----:B--2---:R-:W-:-:S13]  /*1120*/  ISETP.NE.AND P0, PT, R8, RZ, PT ;  /* 0x000000ff0800720c */ /* 0x004fda0003f05270 */
[----:B------:R-:W-:Y:S05]  /*1130*/  @P0 BRA `(.L_x_46) ;  /* 0x0000000000140947 */ /* 0x000fea0003800000 */
[----:B------:R-:W-:Y:S02]  /*1140*/  R2UR UR4, R6 ;  /* 0x00000000060472ca */ /* 0x000fe400000e0000 */
[----:B------:R-:W-:-:S13]  /*1150*/  R2UR UR5, R7 ;  /* 0x00000000070572ca */ /* 0x000fda00000e0000 */
[----:B------:R-:W2:Y:S02]  /*1160*/  LD.E R10, desc[UR4][R10.64+0x8] ;  /* 0x000008040a0a7980 */ /* 0x000ea4000c101900 */
[----:B--2---:R-:W-:-:S13]  /*1170*/  ISETP.GT.AND P0, PT, R10, R15, PT ;  /* 0x0000000f0a00720c */ /* 0x004fda0003f04270 */
[----:B------:R-:W-:-:S07]  /*1180*/  @!P0 VIADD R23, R13, 0x2 ;  /* 0x000000020d178836 */ /* 0x000fce0000000000 */
.L_x_46:
[----:B------:R-:W-:Y:S05]  /*1190*/  BSYNC.RECONVERGENT B1 ;  /* 0x0000000000017941 */ /* 0x000fea0003800200 */
.L_x_43:
[----:B------:R-:W-:-:S13]  /*11a0*/  ISETP.NE.AND P0, PT, R23, -0x1, PT ;  /* 0xffffffff1700780c */ /* 0x000fda0003f05270 */
[----:B------:R-:W-:Y:S05]  /*11b0*/  @!P0 BRA `(.L_x_49) ;  /* 0x0000000c00dc8947 */ /* 0x000fea0003800000 */
[----:B------:R-:W0:Y:S01]  /*11c0*/  LDCU UR4, c[0x0][0x398] ;  /* 0x00007300ff0477ac */ /* 0x000e220008000800 */
[----:B------:R-:W-:Y:S01]  /*11d0*/  IADD3 R10, P0, PT, R23, R18, RZ ;  /* 0x00000012170a7210 */ /* 0x000fe20007f1e0ff */
[----:B------:R-:W-:Y:S01]  /*11e0*/  IMAD.MOV.U32 R9, RZ, RZ, 0x1 ;  /* 0x00000001ff097424 */ /* 0x000fe200078e00ff */
[----:B------:R-:W-:Y:S01]  /*11f0*/  R2UR UR6, R6 ;  /* 0x00000000060672ca */ /* 0x000fe200000e0000 */
[----:B------:R-:W-:Y:S01]  /*1200*/  IMAD.MOV.U32 R26, RZ, RZ, RZ ;  /* 0x000000ffff1a7224 */ /* 0x000fe200078e00ff */
[----:B------:R-:W-:Y:S02]  /*1210*/  R2UR UR7, R7 ;  /* 0x00000000070772ca */ /* 0x000fe400000e0000 */
[----:B------:R-:W-:Y:S01]  /*1220*/  LEA.HI.X.SX32 R11, R23, R2, 0x1, P0 ;  /* 0x00000002170b7211 */ /* 0x000fe200000f0eff */
[----:B0-----:R-:W-:-:S10]  /*1230*/  IMAD.U32 R24, RZ, RZ, UR4 ;  /* 0x00000004ff187e24 */ /* 0x001fd4000f8e00ff */
[----:B------:R0:W-:Y:S01]  /*1240*/  ST.E.U8 desc[UR6][R10.64], R9 ;  /* 0x000000090a007985 */ /* 0x0001e2000c101106 */
[----:B------:R-:W-:Y:S01]  /*1250*/  ISETP.GE.U32.AND P0, PT, R24, 0x4, PT ;  /* 0x000000041800780c */ /* 0x000fe20003f06070 */
[----:B0-----:R-:W-:-:S12]  /*1260*/  IMAD.WIDE R8, R23, 0x4, R16 ;  /* 0x0000000417087825 */ /* 0x001fd800078e0210 */
[----:B------:R-:W-:Y:S05]  /*1270*/  @!P0 BRA `(.L_x_50) ;  /* 0x0000000800048947 */ /* 0x000fea0003800000 */
[----:B------:R-:W-:Y:S01]  /*1280*/  BSSY.RECONVERGENT B1, `(.L_x_51) ;  /* 0x000007f000017945 */ /* 0x000fe20003800200 */
[----:B------:R-:W-:-:S07]  /*1290*/  IMAD.MOV.U32 R26, RZ, RZ, RZ ;  /* 0x000000ffff1a7224 */ /* 0x000fce00078e00ff */
.L_x_60:
[----:B0-----:R-:W0:Y:S01]  /*12a0*/  LDCU UR4, c[0x0][0x398] ;  /* 0x00007300ff0477ac */ /* 0x001e220008000800 */
[----:B-1----:R-:W1:Y:S01]  /*12b0*/  LDC.64 R20, c[0x0][0x380] ;  /* 0x0000e000ff147b82 */ /* 0x002e620000000a00 */
[C---:B------:R-:W-:Y:S02]  /*12c0*/  R2UR UR5, R7.reuse ;  /* 0x00000000070572ca */ /* 0x040fe400000e0000 */
[----:B------:R-:W-:Y:S02]  /*12d0*/  R2UR UR6, R6 ;  /* 0x00000000060672ca */ /* 0x000fe400000e0000 */
[----:B------:R-:W-:Y:S02]  /*12e0*/  R2UR UR7, R7 ;  /* 0x00000000070772ca */ /* 0x000fe400000e0000 */
[----:B------:R-:W-:-:S05]  /*12f0*/  IADD3 R14, P0, PT, R26, R18, RZ ;  /* 0x000000121a0e7210 */ /* 0x000fca0007f1e0ff */
[----:B--2---:R-:W-:Y:S02]  /*1300*/  IMAD.X R15, RZ, RZ, R2, P0 ;  /* 0x000000ffff0f7224 */ /* 0x004fe400000e0602 */
[----:B0-----:R-:W-:Y:S01]  /*1310*/  IMAD.U32 R24, RZ, RZ, UR4 ;  /* 0x00000004ff187e24 */ /* 0x001fe2000f8e00ff */
[----:B------:R-:W-:-:S03]  /*1320*/  R2UR UR4, R6 ;  /* 0x00000000060472ca */ /* 0x000fc600000e0000 */
[----:B------:R-:W2:Y:S01]  /*1330*/  LD.E.U8 R10, desc[UR6][R14.64] ;  /* 0x000000060e0a7980 */ /* 0x000ea2000c101100 */
[----:B------:R-:W-:-:S04]  /*1340*/  IMAD R11, R23, R24, R26 ;  /* 0x00000018170b7224 */ /* 0x000fc800078e021a */
[----:B-1----:R-:W-:-:S05]  /*1350*/  IMAD.WIDE R20, R11, 0x4, R20 ;  /* 0x000000040b147825 */ /* 0x002fca00078e0214 */
[----:B------:R-:W3:Y:S01]  /*1360*/  LDG.E R11, desc[UR4][R20.64] ;  /* 0x00000004140b7981 */ /* 0x000ee2000c1e1900 */
[----:B------:R-:W-:Y:S01]  /*1370*/  BSSY.RECONVERGENT B2, `(.L_x_52) ;  /* 0x0000016000027945 */ /* 0x000fe20003800200 */
[----:B------:R-:W-:Y:S01]  /*1380*/  IMAD.WIDE.U32 R12, R26, 0x4, R16 ;  /* 0x000000041a0c7825 */ /* 0x000fe200078e0010 */
[----:B---3--:R-:W-:-:S04]  /*1390*/  ISETP.NE.AND P0, PT, R11, RZ, PT ;  /* 0x000000ff0b00720c */ /* 0x008fc80003f05270 */
[----:B--2---:R-:W-:-:S13]  /*13a0*/  ISETP.NE.OR P0, PT, R10, RZ, !P0 ;  /* 0x000000ff0a00720c */ /* 0x004fda0004705670 */
[----:B------:R-:W-:Y:S05]  /*13b0*/  @P0 BRA `(.L_x_53) ;  /* 0x0000000000440947 */ /* 0x000fea0003800000 */
[----:B------:R-:W-:Y:S02]  /*13c0*/  R2UR UR4, R6 ;  /* 0x00000000060472ca */ /* 0x000fe400000e0000 */
[----:B------:R-:W-:-:S13]  /*13d0*/  R2UR UR5, R7 ;  /* 0x00000000070572ca */ /* 0x000fda00000e0000 */
[----:B------:R-:W2:Y:S02]  /*13e0*/  LD.E R28, desc[UR4][R8.64] ;  /* 0x00000004081c7980 */ /* 0x000ea4000c101900 */
[----:B--2---:R-:W-:-:S13]  /*13f0*/  ISETP.NE.AND P0, PT, R28, 0x7fffffff, PT ;  /* 0x7fffffff1c00780c */ /* 0x004fda0003f05270 */
[----:B------:R-:W-:Y:S05]  /*1400*/  @!P0 BRA `(.L_x_53) ;  /* 0x0000000000308947 */ /* 0x000fea0003800000 */
[----:B------:R-:W-:Y:S02]  /*1410*/  R2UR UR4, R6 ;  /* 0x00000000060472ca */ /* 0x000fe400000e0000 */
[----:B------:R-:W-:-:S13]  /*1420*/  R2UR UR5, R7 ;  /* 0x00000000070572ca */ /* 0x000fda00000e0000 */
[----:B------:R-:W2:Y:S01]  /*1430*/  LD.E R10, desc[UR4][R12.64] ;  /* 0x000000040c0a7980 */ /* 0x000ea2000c101900 */
[----:B------:R-:W-:-:S05]  /*1440*/  IMAD.IADD R27, R11, 0x1, R28 ;  /* 0x000000010b1b7824 */ /* 0x000fca00078e021c */
[----:B--2---:R-:W-:-:S13]  /*1450*/  ISETP.GE.AND P0, PT, R27, R10, PT ;  /* 0x0000000a1b00720c */ /* 0x004fda0003f06270 */
[----:B------:R-:W0:Y:S01]  /*1460*/  @!P0 LDC.64 R10, c[0x0][0x390] ;  /* 0x0000e400ff0a8b82 */ /* 0x000e220000000a00 */
[----:B------:R-:W-:Y:S01]  /*1470*/  @!P0 R2UR UR4, R6 ;  /* 0x00000000060482ca */ /* 0x000fe200000e0000 */
[----:B------:R-:W-:Y:S01]  /*1480*/  @!P0 IMAD.IADD R25, R3, 0x1, R26 ;  /* 0x0000000103198824 */ /* 0x000fe200078e021a */
[----:B------:R-:W-:-:S13]  /*1490*/  @!P0 R2UR UR5, R7 ;  /* 0x00000000070582ca */ /* 0x000fda00000e0000 */
[----:B------:R1:W-:Y:S01]  /*14a0*/  @!P0 ST.E desc[UR4][R12.64], R27 ;  /* 0x0000001b0c008985 */ /* 0x0003e2000c101904 */
[----:B0-----:R-:W-:-:S05]  /*14b0*/  @!P0 IMAD.WIDE.U32 R10, R25, 0x4, R10 ;  /* 0x00000004190a8825 */ /* 0x001fca00078e000a */
[----:B------:R1:W-:Y:S02]  /*14c0*/  @!P0 STG.E desc[UR4][R10.64], R23 ;  /* 0x000000170a008986 */ /* 0x0003e4000c101904 */
.L_x_53:
[----:B------:R-:W-:Y:S05]  /*14d0*/  BSYNC.RECONVERGENT B2 ;  /* 0x0000000000027941 */ /* 0x000fea0003800200 */
.L_x_52:
[C---:B------:R-:W-:Y:S02]  /*14e0*/  R2UR UR4, R6.reuse ;  /* 0x00000000060472ca */ /* 0x040fe400000e0000 */
[C---:B------:R-:W-:Y:S02]  /*14f0*/  R2UR UR5, R7.reuse ;  /* 0x00000000070572ca */ /* 0x040fe400000e0000 */
[----:B------:R-:W-:Y:S02]  /*1500*/  R2UR UR6, R6 ;  /* 0x00000000060672ca */ /* 0x000fe400000e0000 */
[----:B------:R-:W-:-:S09]  /*1510*/  R2UR UR7, R7 ;  /* 0x00000000070772ca */ /* 0x000fd200000e0000 */
[----:B------:R-:W2:Y:S01]  /*1520*/  LDG.E R25, desc[UR4][R20.64+0x4] ;  /* 0x0000040414197981 */ /* 0x000ea2000c1e1900 */
[----:B------:R-:W0:Y:S03]  /*1530*/  LDCU.64 UR4, c[0x0][0x390] ;  /* 0x00007200ff0477ac */ /* 0x000e260008000a00 */
[----:B-1----:R-:W3:Y:S01]  /*1540*/  LD.E.U8 R10, desc[UR6][R14.64+0x1] ;  /* 0x000001060e0a7980 */ /* 0x002ee2000c101100 */
[----:B------:R-:W-:Y:S01]  /*1550*/  IADD3 R11, P1, PT, R3, R26, RZ ;  /* 0x0000001a030b7210 */ /* 0x000fe20007f3e0ff */
[----:B------:R-:W-:Y:S04]  /*1560*/  BSSY.RECONVERGENT B2, `(.L_x_54) ;  /* 0x0000017000027945 */ /* 0x000fe80003800200 */
[----:B------:R-:W-:Y:S01]  /*1570*/  IMAD.X R28, RZ, RZ, RZ, P1 ;  /* 0x000000ffff1c7224 */ /* 0x000fe200008e06ff */
[----:B--2---:R-:W-:-:S04]  /*1580*/  ISETP.NE.AND P0, PT, R25, RZ, PT ;  /* 0x000000ff1900720c */ /* 0x004fc80003f05270 */
[----:B---3--:R-:W-:Y:S02]  /*1590*/  ISETP.NE.OR P0, PT, R10, RZ, !P0 ;  /* 0x000000ff0a00720c */ /* 0x008fe40004705670 */
[----:B0-----:R-:W-:-:S04]  /*15a0*/  LEA R10, P1, R11, UR4, 0x2 ;  /* 0x000000040b0a7c11 */ /* 0x001fc8000f8210ff */
[----:B------:R-:W-:-:S07]  /*15b0*/  LEA.HI.X R11, R11, UR5, R28, 0x2, P1 ;  /* 0x000000050b0b7c11 */ /* 0x000fce00088f141c */
[----:B------:R-:W-:Y:S05]  /*15c0*/  @P0 BRA `(.L_x_55) ;  /* 0x0000000000400947 */ /* 0x000fea0003800000 */
[----:B------:R-:W-:Y:S02]  /*15d0*/  R2UR UR4, R6 ;  /* 0x00000000060472ca */ /* 0x000fe400000e0000 */
[----:B------:R-:W-:-:S13]  /*15e0*/  R2UR UR5, R7 ;  /* 0x00000000070572ca */ /* 0x000fda00000e0000 */
[----:B------:R-:W2:Y:S02]  /*15f0*/  LD.E R28, desc[UR4][R8.64] ;  /* 0x00000004081c7980 */ /* 0x000ea4000c101900 */
[----:B--2---:R-:W-:-:S13]  /*1600*/  ISETP.NE.AND P0, PT, R28, 0x7fffffff, PT ;  /* 0x7fffffff1c00780c */ /* 0x004fda0003f05270 */
[----:B------:R-:W-:Y:S05]  /*1610*/  @!P0 BRA `(.L_x_55) ;  /* 0x00000000002c8947 */ /* 0x000fea0003800000 */
[----:B------:R-:W-:Y:S01]  /*1620*/  R2UR UR4, R6 ;  /* 0x00000000060472ca */ /* 0x000fe200000e0000 */
[----:B------:R-:W-:Y:S01]  /*1630*/  IMAD.IADD R28, R25, 0x1, R28 ;  /* 0x00000001191c7824 */ /* 0x000fe200078e021c */
[----:B------:R-:W-:-:S13]  /*1640*/  R2UR UR5, R7 ;  /* 0x00000000070572ca */ /* 0x000fda00000e0000 */
[----:B------:R-:W2:Y:S02]  /*1650*/  LD.E R25, desc[UR4][R12.64+0x4] ;  /* 0x000004040c197980 */ /* 0x000ea4000c101900 */
[----:B--2---:R-:W-:-:S13]  /*1660*/  ISETP.GE.AND P0, PT, R28, R25, PT ;  /* 0x000000191c00720c */ /* 0x004fda0003f06270 */
[C---:B------:R-:W-:Y:S02]  /*1670*/  @!P0 R2UR UR4, R6.reuse ;  /* 0x00000000060482ca */ /* 0x040fe400000e0000 */
[C---:B------:R-:W-:Y:S02]  /*1680*/  @!P0 R2UR UR5, R7.reuse ;  /* 0x00000000070582ca */ /* 0x040fe400000e0000 */
[----:B------:R-:W-:Y:S02]  /*1690*/  @!P0 R2UR UR6, R6 ;  /* 0x00000000060682ca */ /* 0x000fe400000e0000 */
[----:B------:R-:W-:-:S09]  /*16a0*/  @!P0 R2UR UR7, R7 ;  /* 0x00000000070782ca */ /* 0x000fd200000e0000 */
[----:B------:R0:W-:Y:S04]  /*16b0*/  @!P0 ST.E desc[UR4][R12.64+0x4], R28 ;  /* 0x0000041c0c008985 */ /* 0x0001e8000c101904 */
[----:B------:R0:W-:Y:S02]  /*16c0*/  @!P0 STG.E desc[UR6][R10.64+0x4], R23 ;  /* 0x000004170a008986 */ /* 0x0001e4000c101906 */
.L_x_55:
[----:B------:R-:W-:Y:S05]  /*16d0*/  BSYNC.RECONVERGENT B2 ;  /* 0x0000000000027941 */ /* 0x000fea0003800200 */
.L_x_54:
[C---:B------:R-:W-:Y:S02]  /*16e0*/  R2UR UR4, R6.reuse ;  /* 0x00000000060472ca */ /* 0x040fe400000e0000 */
[C---:B------:R-:W-:Y:S02]  /*16f0*/  R2UR UR5, R7.reuse ;  /* 0x00000000070572ca */ /* 0x040fe400000e0000 */
[----:B------:R-:W-:Y:S02]  /*1700*/  R2UR UR6, R6 ;  /* 0x00000000060672ca */ /* 0x000fe400000e0000 */
[----:B------:R-:W-:-:S09]  /*1710*/  R2UR UR7, R7 ;  /* 0x00000000070772ca */ /* 0x000fd200000e0000 */
[----:B------:R-:W2:Y:S04]  /*1720*/  LDG.E R27, desc[UR4][R20.64+0x8] ;  /* 0x00000804141b7981 */ /* 0x000ea8000c1e1900 */
[----:B------:R-:W3:Y:S01]  /*1730*/  LD.E.U8 R25, desc[UR6][R14.64+0x2] ;  /* 0x000002060e197980 */ /* 0x000ee2000c101100 */
[----:B------:R-:W-:Y:S01]  /*1740*/  BSSY.RECONVERGENT B2, `(.L_x_56) ;  /* 0x0000014000027945 */ /* 0x000fe20003800200 */
[----:B--2---:R-:W-:-:S04]  /*1750*/  ISETP.NE.AND P0, PT, R27, RZ, PT ;  /* 0x000000ff1b00720c */ /* 0x004fc80003f05270 */
[----:B---3--:R-:W-:-:S13]  /*1760*/  ISETP.NE.OR P0, PT, R25, RZ, !P0 ;  /* 0x000000ff1900720c */ /* 0x008fda0004705670 */
[----:B------:R-:W-:Y:S05]  /*1770*/  @P0 BRA `(.L_x_57) ;  /* 0x0000000000400947 */ /* 0x000fea0003800000 */
[----:B------:R-:W-:Y:S02]  /*1780*/  R2UR UR4, R6 ;  /* 0x00000000060472ca */ /* 0x000fe400000e0000 */
[----:B------:R-:W-:-:S13]  /*1790*/  R2UR UR5, R7 ;  /* 0x00000000070572ca */ /* 0x000fda00000e0000 */
[----:B0-----:R-:W2:Y:S02]  /*17a0*/  LD.E R28, desc[UR4][R8.64] ;  /* 0x00000004081c7980 */ /* 0x001ea4000c101900 */
        /* <DEDUP_REMOVED lines=13> */
.L_x_57:
[----:B------:R-:W-:Y:S05]  /*1880*/  BSYNC.RECONVERGENT B2 ;  /* 0x0000000000027941 */ /* 0x000fea0003800200 */
.L_x_56:
        /* <DEDUP_REMOVED lines=20> */
[C---:B------:R-:W-:Y:S02]  /*19d0*/  @!P0 R2UR UR4, R6.reuse ;  /* 0x00000000060482ca */ /* 0x040fe400000e0000 */
[C---:B------:R-:W-:Y:S02]  /*19e0*/  @!P0 R2UR UR5, R7.reuse ;  /* 0x00000000070582ca */ /* 0x040fe400000e0000 */
[----:B------:R-:W-:Y:S02]  /*19f0*/  @!P0 R2UR UR6, R6 ;  /* 0x00000000060682ca */ /* 0x000fe400000e0000 */
[----:B------:R-:W-:-:S09]  /*1a00*/  @!P0 R2UR UR7, R7 ;  /* 0x00000000070782ca */ /* 0x000fd200000e0000 */
[----:B------:R2:W-:Y:S04]  /*1a10*/  @!P0 ST.E desc[UR4][R12.64+0xc], R15 ;  /* 0x00000c0f0c008985 */ /* 0x0005e8000c101904 */
[----:B------:R2:W-:Y:S02]  /*1a20*/  @!P0 STG.E desc[UR6][R10.64+0xc], R23 ;  /* 0x00000c170a008986 */ /* 0x0005e4000c101906 */
.L_x_59:
[----:B------:R-:W-:Y:S05]  /*1a30*/  BSYNC.RECONVERGENT B2 ;  /* 0x0000000000027941 */ /* 0x000fea0003800200 */
.L_x_58:
[----:B------:R-:W-:-:S05]  /*1a40*/  VIADD R26, R26, 0x4 ;  /* 0x000000041a1a7836 */ /* 0x000fca0000000000 */
[----:B------:R-:W-:-:S13]  /*1a50*/  ISETP.NE.AND P0, PT, R26, R5, PT ;  /* 0x000000051a00720c */ /* 0x000fda0003f05270 */
[----:B------:R-:W-:Y:S05]  /*1a60*/  @P0 BRA `(.L_x_60) ;  /* 0xfffffff8000c0947 */ /* 0x000fea000383ffff */
[----:B------:R-:W-:Y:S05]  /*1a70*/  BSYNC.RECONVERGENT B1 ;  /* 0x0000000000017941 */ /* 0x000fea0003800200 */
.L_x_51:
[----:B------:R-:W-:-:S07]  /*1a80*/  IMAD.MOV.U32 R26, RZ, RZ, R5 ;  /* 0x000000ffff1a7224 */ /* 0x000fce00078e0005 */
.L_x_50:
[----:B------:R-:W-:-:S13]  /*1a90*/  ISETP.NE.AND P0, PT, R4, RZ, PT ;  /* 0x000000ff0400720c */ /* 0x000fda0003f05270 */
[----:B------:R-:W-:Y:S05]  /*1aa0*/  @!P0 BRA `(.L_x_61) ;  /* 0x0000000400908947 */ /* 0x000fea0003800000 */
[----:B012---:R-:W0:Y:S01]  /*1ab0*/  LDC.64 R12, c[0x0][0x380] ;  /* 0x0000e000ff0c7b82 */ /* 0x007e220000000a00 */
[C---:B------:R-:W-:Y:S01]  /*1ac0*/  R2UR UR4, R6.reuse ;  /* 0x00000000060472ca */ /* 0x040fe200000e0000 */
[----:B------:R-:W-:Y:S01]  /*1ad0*/  IMAD R11, R23, R24, R26 ;  /* 0x00000018170b7224 */ /* 0x000fe200078e021a */
[C---:B------:R-:W-:Y:S02]  /*1ae0*/  R2UR UR5, R7.reuse ;  /* 0x00000000070572ca */ /* 0x040fe400000e0000 */
[----:B------:R-:W-:Y:S02]  /*1af0*/  R2UR UR6, R6 ;  /* 0x00000000060672ca */ /* 0x000fe400000e0000 */
[----:B------:R-:W-:Y:S02]  /*1b00*/  R2UR UR7, R7 ;  /* 0x00000000070772ca */ /* 0x000fe400000e0000 */
[----:B------:R-:W-:Y:S01]  /*1b10*/  IADD3 R10, P0, PT, R26, R18, RZ ;  /* 0x000000121a0a7210 */ /* 0x000fe20007f1e0ff */
[----:B0-----:R-:W-:-:S04]  /*1b20*/  IMAD.WIDE R12, R11, 0x4, R12 ;  /* 0x000000040b0c7825 */ /* 0x001fc800078e020c */
[----:B------:R-:W-:Y:S02]  /*1b30*/  IMAD.X R11, RZ, RZ, R2, P0 ;  /* 0x000000ffff0b7224 */ /* 0x000fe400000e0602 */
[----:B------:R-:W2:Y:S04]  /*1b40*/  LDG.E R21, desc[UR4][R12.64] ;  /* 0x000000040c157981 */ /* 0x000ea8000c1e1900 */
[----:B------:R-:W3:Y:S01]  /*1b50*/  LD.E.U8 R14, desc[UR6][R10.64] ;  /* 0x000000060a0e7980 */ /* 0x000ee2000c101100 */
[----:B------:R-:W-:Y:S01]  /*1b60*/  BSSY.RECONVERGENT B1, `(.L_x_62) ;  /* 0x0000017000017945 */ /* 0x000fe20003800200 */
[----:B------:R-:W-:Y:S02]  /*1b70*/  ISETP.NE.AND P1, PT, R4, 0x1, PT ;  /* 0x000000010400780c */ /* 0x000fe40003f25270 */
[----:B--2---:R-:W-:-:S04]  /*1b80*/  ISETP.NE.AND P0, PT, R21, RZ, PT ;  /* 0x000000ff1500720c */ /* 0x004fc80003f05270 */
[----:B---3--:R-:W-:Y:S01]  /*1b90*/  ISETP.NE.OR P0, PT, R14, RZ, !P0 ;  /* 0x000000ff0e00720c */ /* 0x008fe20004705670 */
[----:B------:R-:W-:-:S12]  /*1ba0*/  IMAD.WIDE.U32 R14, R26, 0x4, R16 ;  /* 0x000000041a0e7825 */ /* 0x000fd800078e0010 */
        /* <DEDUP_REMOVED lines=18> */
.L_x_63:
[----:B------:R-:W-:Y:S05]  /*1cd0*/  BSYNC.RECONVERGENT B1 ;  /* 0x0000000000017941 */ /* 0x000fea0003800200 */
.L_x_62:
[----:B------:R-:W-:Y:S04]  /*1ce0*/  BSSY.RECONVERGENT B1, `(.L_x_61) ;  /* 0x0000040000017945 */ /* 0x000fe80003800200 */
[----:B------:R-:W-:Y:S05]  /*1cf0*/  @!P1 BRA `(.L_x_64) ;  /* 0x0000000000f89947 */ /* 0x000fea0003800000 */
[C---:B------:R-:W-:Y:S02]  /*1d00*/  R2UR UR4, R6.reuse ;  /* 0x00000000060472ca */ /* 0x040fe400000e0000 */
[C---:B------:R-:W-:Y:S02]  /*1d10*/  R2UR UR5, R7.reuse ;  /* 0x00000000070572ca */ /* 0x040fe400000e0000 */
[----:B------:R-:W-:Y:S02]  /*1d20*/  R2UR UR6, R6 ;  /* 0x00000000060672ca */ /* 0x000fe400000e0000 */
[----:B------:R-:W-:-:S09]  /*1d30*/  R2UR UR7, R7 ;  /* 0x00000000070772ca */ /* 0x000fd200000e0000 */
[----:B-1----:R-:W2:Y:S04]  /*1d40*/  LDG.E R21, desc[UR4][R12.64+0x4] ;  /* 0x000004040c157981 */ /* 0x002ea8000c1e1900 */
[----:B------:R-:W3:Y:S01]  /*1d50*/  LD.E.U8 R20, desc[UR6][R10.64+0x1] ;  /* 0x000001060a147980 */ /* 0x000ee2000c101100 */
[----:B------:R-:W-:Y:S01]  /*1d60*/  BSSY.RECONVERGENT B2, `(.L_x_65) ;  /* 0x0000018000027945 */ /* 0x000fe20003800200 */
[----:B------:R-:W-:Y:S02]  /*1d70*/  ISETP.NE.AND P3, PT, R4, 0x2, PT ;  /* 0x000000020400780c */ /* 0x000fe40003f65270 */
        /* <DEDUP_REMOVED lines=14> */
[----:B------:R-:W-:Y:S02]  /*1e60*/  @!P0 IADD3 R25, P1, PT, R3, R26, RZ ;  /* 0x0000001a03198210 */ /* 0x000fe40007f3e0ff */
[----:B------:R-:W-:Y:S02]  /*1e70*/  @!P0 R2UR UR4, R6 ;  /* 0x00000000060482ca */ /* 0x000fe400000e0000 */
[----:B------:R-:W-:Y:S01]  /*1e80*/  @!P0 R2UR UR5, R7 ;  /* 0x00000000070582ca */ /* 0x000fe200000e0000 */
[----:B------:R-:W-:-:S12]  /*1e90*/  @!P0 IMAD.X R28, RZ, RZ, RZ, P1 ;  /* 0x000000ffff1c8224 */ /* 0x000fd800008e06ff */
[----:B------:R1:W-:Y:S01]  /*1ea0*/  @!P0 ST.E desc[UR4][R14.64+0x4], R27 ;  /* 0x0000041b0e008985 */ /* 0x0003e2000c101904 */
[----:B0-----:R-:W-:-:S04]  /*1eb0*/  @!P0 LEA R20, P2, R25, R20, 0x2 ;  /* 0x0000001419148211 */ /* 0x001fc800078410ff */
[----:B------:R-:W-:-:S05]  /*1ec0*/  @!P0 LEA.HI.X R21, R25, R21, R28, 0x2, P2 ;  /* 0x0000001519158211 */ /* 0x000fca00010f141c */
[----:B------:R1:W-:Y:S04]  /*1ed0*/  @!P0 STG.E desc[UR4][R20.64+0x4], R23 ;  /* 0x0000041714008986 */ /* 0x0003e8000c101904 */
.L_x_66:
[----:B------:R-:W-:Y:S05]  /*1ee0*/  BSYNC.RECONVERGENT B2 ;  /* 0x0000000000027941 */ /* 0x000fea0003800200 */
.L_x_65:
[----:B------:R-:W-:Y:S05]  /*1ef0*/  @!P3 BRA `(.L_x_64) ;  /* 0x000000000078b947 */ /* 0x000fea0003800000 */
[C---:B------:R-:W-:Y:S02]  /*1f00*/  R2UR UR4, R6.reuse ;  /* 0x00000000060472ca */ /* 0x040fe400000e0000 */
[C---:B------:R-:W-:Y:S02]  /*1f10*/  R2UR UR5, R7.reuse ;  /* 0x00000000070572ca */ /* 0x040fe400000e0000 */
[----:B------:R-:W-:Y:S02]  /*1f20*/  R2UR UR6, R6 ;  /* 0x00000000060672ca */ /* 0x000fe400000e0000 */
[----:B------:R-:W-:-:S09]  /*1f30*/  R2UR UR7, R7 ;  /* 0x00000000070772ca */ /* 0x000fd200000e0000 */
[----:B------:R-:W2:Y:S04]  /*1f40*/  LDG.E R12, desc[UR4][R12.64+0x8] ;  /* 0x000008040c0c7981 */ /* 0x000ea8000c1e1900 */
[----:B------:R-:W3:Y:S01]  /*1f50*/  LD.E.U8 R10, desc[UR6][R10.64+0x2] ;  /* 0x000002060a0a7980 */ /* 0x000ee2000c101100 */
        /* <DEDUP_REMOVED lines=15> */
[C---:B------:R-:W-:Y:S02]  /*2050*/  @!P0 R2UR UR4, R6.reuse ;  /* 0x00000000060482ca */ /* 0x040fe400000e0000 */
[C---:B------:R-:W-:Y:S01]  /*2060*/  @!P0 R2UR UR5, R7.reuse ;  /* 0x00000000070582ca */ /* 0x040fe200000e0000 */
[----:B------:R-:W-:Y:S01]  /*2070*/  @!P0 IMAD.X R12, RZ, RZ, RZ, P1 ;  /* 0x000000ffff0c8224 */ /* 0x000fe200008e06ff */
[----:B------:R-:W-:Y:S02]  /*2080*/  @!P0 R2UR UR6, R6 ;  /* 0x00000000060682ca */ /* 0x000fe400000e0000 */
[----:B------:R-:W-:-:S09]  /*2090*/  @!P0 R2UR UR7, R7 ;  /* 0x00000000070782ca */ /* 0x000fd200000e0000 */
[----:B------:R2:W-:Y:S01]  /*20a0*/  @!P0 ST.E desc[UR4][R14.64+0x8], R11 ;  /* 0x0000080b0e008985 */ /* 0x0005e2000c101904 */
[----:B0-----:R-:W-:-:S04]  /*20b0*/  @!P0 LEA R8, P1, R10, R8, 0x2 ;  /* 0x000000080a088211 */ /* 0x001fc800078210ff */
[----:B------:R-:W-:-:S05]  /*20c0*/  @!P0 LEA.HI.X R9, R10, R9, R12, 0x2, P1 ;  /* 0x000000090a098211 */ /* 0x000fca00008f140c */
[----:B------:R2:W-:Y:S04]  /*20d0*/  @!P0 STG.E desc[UR6][R8.64+0x8], R23 ;  /* 0x0000081708008986 */ /* 0x0005e8000c101906 */
.L_x_64:
[----:B------:R-:W-:Y:S05]  /*20e0*/  BSYNC.RECONVERGENT B1 ;  /* 0x0000000000017941 */ /* 0x000fea0003800200 */
.L_x_61:
[----:B--2---:R-:W-:-:S05]  /*20f0*/  VIADD R9, R24, 0xfffffffe ;  /* 0xfffffffe18097836 */ /* 0x004fca0000000000 */
[C---:B------:R-:W-:Y:S01]  /*2100*/  ISETP.NE.AND P0, PT, R22.reuse, R9, PT ;  /* 0x000000091600720c */ /* 0x040fe20003f05270 */
[----:B------:R-:W-:-:S12]  /*2110*/  VIADD R22, R22, 0x1 ;  /* 0x0000000116167836 */ /* 0x000fd80000000000 */
[----:B------:R-:W-:Y:S05]  /*2120*/  @P0 BRA `(.L_x_67) ;  /* 0xffffffe8005c0947 */ /* 0x000fea000383ffff */
.L_x_49:
[----:B------:R-:W-:Y:S05]  /*2130*/  BSYNC.RECONVERGENT B0 ;  /* 0x0000000000007941 */ /* 0x000fea0003800200 */
.L_x_39:
[----:B------:R-:W2:Y:S02]  /*2140*/  LDC R8, c[0x0][0x398] ;  /* 0x0000e600ff087b82 */ /* 0x000ea40000000800 */
[----:B--2---:R-:W-:-:S13]  /*2150*/  ISETP.GE.AND P0, PT, R8, 0x1, PT ;  /* 0x000000010800780c */ /* 0x004fda0003f06270 */
[----:B------:R-:W-:Y:S05]  /*2160*/  @!P0 BRA `(.L_x_68) ;  /* 0x0000000800548947 */ /* 0x000fea0003800000 */
[C---:B------:R-:W-:Y:S01]  /*2170*/  ISETP.GE.U32.AND P0, PT, R8.reuse, 0x10, PT ;  /* 0x000000100800780c */ /* 0x040fe20003f06070 */
[----:B------:R-:W-:Y:S01]  /*2180*/  IMAD R19, R19, R8, RZ ;  /* 0x0000000813137224 */ /* 0x000fe200078e02ff */
[----:B-1----:R-:W-:Y:S01]  /*2190*/  LOP3.LUT R14, R8, 0xf, RZ, 0xc0, !PT ;  /* 0x0000000f080e7812 */ /* 0x002fe200078ec0ff */
[----:B0-----:R-:W-:-:S03]  /*21a0*/  IMAD.MOV.U32 R4, RZ, RZ, RZ ;  /* 0x000000ffff047224 */ /* 0x001fc600078e00ff */
[----:B------:R-:W-:-:S07]  /*21b0*/  ISETP.NE.AND P1, PT, R14, RZ, PT ;  /* 0x000000ff0e00720c */ /* 0x000fce0003f25270 */
[----:B------:R-:W-:Y:S06]  /*21c0*/  @!P0 BRA `(.L_x_69) ;  /* 0x0000000000e48947 */ /* 0x000fec0003800000 */
[----:B------:R-:W0:Y:S01]  /*21d0*/  LDC.64 R4, c[0x0][0x388] ;  /* 0x0000e200ff047b82 */ /* 0x000e220000000a00 */
[----:B------:R-:W-:Y:S01]  /*21e0*/  IADD3 R22, P0, PT, R16, 0x20, RZ ;  /* 0x0000002010167810 */ /* 0x000fe20007f1e0ff */
[----:B------:R-:W-:Y:S04]  /*21f0*/  BSSY.RECONVERGENT B0, `(.L_x_69) ;  /* 0x0000036000007945 */ /* 0x000fe80003800200 */
[----:B------:R-:W-:Y:S02]  /*2200*/  IMAD.X R23, RZ, RZ, R17, P0 ;  /* 0x000000ffff177224 */ /* 0x000fe400000e0611 */
[----:B0-----:R-:W-:-:S03]  /*2210*/  IMAD.WIDE.U32 R4, R19, 0x4, R4 ;  /* 0x0000000413047825 */ /* 0x001fc600078e0004 */
[----:B------:R-:W-:Y:S02]  /*2220*/  IADD3 R9, P2, PT, R4, 0x20, RZ ;  /* 0x0000002004097810 */ /* 0x000fe40007f5e0ff */
[----:B------:R-:W-:-:S03]  /*2230*/  LOP3.LUT R4, R8, 0x7ffffff0, RZ, 0xc0, !PT ;  /* 0x7ffffff008047812 */ /* 0x000fc600078ec0ff */
[----:B------:R-:W-:Y:S02]  /*2240*/  IMAD.X R20, RZ, RZ, R5, P2 ;  /* 0x000000ffff147224 */ /* 0x000fe400010e0605 */
[----:B------:R-:W-:-:S07]  /*2250*/  IMAD.MOV R3, RZ, RZ, -R4 ;  /* 0x000000ffff037224 */ /* 0x000fce00078e0a04 */
.L_x_70:
[----:B------:R-:W-:Y:S01]  /*2260*/  R2UR UR4, R6 ;  /* 0x00000000060472ca */ /* 0x000fe200000e0000 */
[----:B------:R-:W-:Y:S01]  /*2270*/  IMAD.MOV.U32 R12, RZ, RZ, R22 ;  /* 0x000000ffff0c7224 */ /* 0x000fe200078e0016 */
[----:B------:R-:W-:Y:S01]  /*2280*/  R2UR UR5, R7 ;  /* 0x00000000070572ca */ /* 0x000fe200000e0000 */
[----:B------:R-:W-:-:S12]  /*2290*/  IMAD.MOV.U32 R13, RZ, RZ, R23 ;  /* 0x000000ffff0d7224 */ /* 0x000fd800078e0017 */
[----:B------:R-:W2:Y:S01]  /*22a0*/  LD.E R5, desc[UR4][R12.64+-0x20] ;  /* 0xffffe0040c057980 */ /* 0x000ea2000c101900 */
[----:B------:R-:W-:Y:S01]  /*22b0*/  R2UR UR6, R6 ;  /* 0x00000000060672ca */ /* 0x000fe200000e0000 */
[----:B-1----:R-:W-:Y:S01]  /*22c0*/  IMAD.MOV.U32 R10, RZ, RZ, R9 ;  /* 0x000000ffff0a7224 */ /* 0x002fe200078e0009 */
[----:B------:R-:W-:Y:S01]  /*22d0*/  R2UR UR7, R7 ;  /* 0x00000000070772ca */ /* 0x000fe200000e0000 */
[----:B------:R-:W-:-:S05]  /*22e0*/  IMAD.MOV.U32 R11, RZ, RZ, R20 ;  /* 0x000000ffff0b7224 */ /* 0x000fca00078e0014 */
[----:B--2---:R0:W-:Y:S07]  /*22f0*/  STG.E desc[UR4][R10.64+-0x20], R5 ;  /* 0xffffe0050a007986 */ /* 0x0041ee000c101904 */
[----:B------:R-:W2:Y:S04]  /*2300*/  LD.E R9, desc[UR6][R12.64+-0x1c] ;  /* 0xffffe4060c097980 */ /* 0x000ea8000c101900 */
[----:B--2---:R1:W-:Y:S04]  /*2310*/  STG.E desc[UR4][R10.64+-0x1c], R9 ;  /* 0xffffe4090a007986 */ /* 0x0043e8000c101904 */
[----:B------:R-:W2:Y:S04]  /*2320*/  LD.E R15, desc[UR6][R12.64+-0x18] ;  /* 0xffffe8060c0f7980 */ /* 0x000ea8000c101900 */
[----:B--2---:R2:W-:Y:S04]  /*2330*/  STG.E desc[UR4][R10.64+-0x18], R15 ;  /* 0xffffe80f0a007986 */ /* 0x0045e8000c101904 */
[----:B------:R-:W3:Y:S04]  /*2340*/  LD.E R21, desc[UR6][R12.64+-0x14] ;  /* 0xffffec060c157980 */ /* 0x000ee8000c101900 */
[----:B---3--:R3:W-:Y:S04]  /*2350*/  STG.E desc[UR4][R10.64+-0x14], R21 ;  /* 0xffffec150a007986 */ /* 0x0087e8000c101904 */
[----:B0-----:R-:W4:Y:S04]  /*2360*/  LD.E R5, desc[UR6][R12.64+-0x10] ;  /* 0xfffff0060c057980 */ /* 0x001f28000c101900 */
[----:B----4-:R0:W-:Y:S04]  /*2370*/  STG.E desc[UR4][R10.64+-0x10], R5 ;  /* 0xfffff0050a007986 */ /* 0x0101e8000c101904 */
[----:B-1----:R-:W4:Y:S04]  /*2380*/  LD.E R9, desc[UR6][R12.64+-0xc] ;  /* 0xfffff4060c097980 */ /* 0x002f28000c101900 */
[----:B----4-:R1:W-:Y:S04]  /*2390*/  STG.E desc[UR4][R10.64+-0xc], R9 ;  /* 0xfffff4090a007986 */ /* 0x0103e8000c101904 */
[----:B--2---:R-:W2:Y:S04]  /*23a0*/  LD.E R15, desc[UR6][R12.64+-0x8] ;  /* 0xfffff8060c0f7980 */ /* 0x004ea8000c101900 */
[----:B--2---:R2:W-:Y:S04]  /*23b0*/  STG.E desc[UR4][R10.64+-0x8], R15 ;  /* 0xfffff80f0a007986 */ /* 0x0045e8000c101904 */
[----:B---3--:R-:W3:Y:S04]  /*23c0*/  LD.E R21, desc[UR6][R12.64+-0x4] ;  /* 0xfffffc060c157980 */ /* 0x008ee8000c101900 */
        /* <DEDUP_REMOVED lines=10> */
[----:B----4-:R-:W-:Y:S04]  /*2470*/  STG.E desc[UR4][R10.64+0x10], R5 ;  /* 0x000010050a007986 */ /* 0x010fe8000c101904 */
[----:B-1----:R-:W4:Y:S04]  /*2480*/  LD.E R9, desc[UR6][R12.64+0x14] ;  /* 0x000014060c097980 */ /* 0x002f28000c101900 */
[----:B----4-:R0:W-:Y:S04]  /*2490*/  STG.E desc[UR4][R10.64+0x14], R9 ;  /* 0x000014090a007986 */ /* 0x0101e8000c101904 */
[----:B--2---:R-:W2:Y:S01]  /*24a0*/  LD.E R15, desc[UR6][R12.64+0x18] ;  /* 0x000018060c0f7980 */ /* 0x004ea2000c101900 */
[----:B------:R-:W-:-:S05]  /*24b0*/  VIADD R3, R3, 0x10 ;  /* 0x0000001003037836 */ /* 0x000fca0000000000 */
[----:B------:R-:W-:Y:S01]  /*24c0*/  ISETP.NE.AND P0, PT, R3, RZ, PT ;  /* 0x000000ff0300720c */ /* 0x000fe20003f05270 */
[----:B--2---:R1:W-:Y:S04]  /*24d0*/  STG.E desc[UR4][R10.64+0x18], R15 ;  /* 0x0000180f0a007986 */ /* 0x0043e8000c101904 */
[----:B---3--:R-:W2:Y:S01]  /*24e0*/  LD.E R21, desc[UR6][R12.64+0x1c] ;  /* 0x00001c060c157980 */ /* 0x008ea2000c101900 */
[----:B------:R-:W-:Y:S02]  /*24f0*/  IADD3 R22, P2, PT, R12, 0x40, RZ ;  /* 0x000000400c167810 */ /* 0x000fe40007f5e0ff */
[----:B0-----:R-:W-:-:S03]  /*2500*/  IADD3 R9, P3, PT, R10, 0x40, RZ ;  /* 0x000000400a097810 */ /* 0x001fc60007f7e0ff */
[----:B------:R-:W-:Y:S02]  /*2510*/  IMAD.X R23, RZ, RZ, R13, P2 ;  /* 0x000000ffff177224 */ /* 0x000fe400010e060d */
[----:B------:R-:W-:Y:S01]  /*2520*/  IMAD.X R20, RZ, RZ, R11, P3 ;  /* 0x000000ffff147224 */ /* 0x000fe200018e060b */
[----:B--2---:R1:W-:Y:S01]  /*2530*/  STG.E desc[UR4][R10.64+0x1c], R21 ;  /* 0x00001c150a007986 */ /* 0x0043e2000c101904 */
[----:B------:R-:W-:Y:S06]  /*2540*/  @P0 BRA `(.L_x_70) ;  /* 0xfffffffc00440947 */ /* 0x000fec000383ffff */
[----:B------:R-:W-:Y:S05]  /*2550*/  BSYNC.RECONVERGENT B0 ;  /* 0x0000000000007941 */ /* 0x000fea0003800200 */
.L_x_69:
[----:B------:R-:W-:Y:S04]  /*2560*/  BSSY.RECONVERGENT B0, `(.L_x_68) ;  /* 0x0000055000007945 */ /* 0x000fe80003800200 */
[----:B------:R-:W-:Y:S05]  /*2570*/  @!P1 BRA `(.L_x_71) ;  /* 0x00000004004c9947 */ /* 0x000fea0003800000 */
[----:B------:R-:W-:Y:S02]  /*2580*/  ISETP.GE.U32.AND P0, PT, R14, 0x8, PT ;  /* 0x000000080e00780c */ /* 0x000fe40003f06070 */
[----:B------:R-:W-:-:S11]  /*2590*/  ISETP.NE.AND P1, PT, R0, RZ, PT ;  /* 0x000000ff0000720c */ /* 0x000fd60003f25270 */
[----:B------:R-:W-:Y:S05]  /*25a0*/  @!P0 BRA `(.L_x_72) ;  /* 0x0000000000788947 */ /* 0x000fea0003800000 */
[----:B------:R-:W-:Y:S01]  /*25b0*/  R2UR UR4, R6 ;  /* 0x00000000060472ca */ /* 0x000fe200000e0000 */
[----:B-1----:R-:W-:Y:S01]  /*25c0*/  IMAD.WIDE.U32 R10, R4, 0x4, R16 ;  /* 0x00000004040a7825 */ /* 0x002fe200078e0010 */
[C---:B------:R-:W-:Y:S01]  /*25d0*/  R2UR UR5, R7.reuse ;  /* 0x00000000070572ca */ /* 0x040fe200000e0000 */
[----:B------:R-:W0:Y:S01]  /*25e0*/  LDC.64 R14, c[0x0][0x388] ;  /* 0x0000e200ff0e7b82 */ /* 0x000e220000000a00 */
[----:B------:R-:W-:Y:S02]  /*25f0*/  R2UR UR6, R6 ;  /* 0x00000000060672ca */ /* 0x000fe400000e0000 */
[----:B------:R-:W-:Y:S01]  /*2600*/  R2UR UR7, R7 ;  /* 0x00000000070772ca */ /* 0x000fe200000e0000 */
[----:B------:R-:W-:-:S04]  /*2610*/  IMAD.IADD R5, R19, 0x1, R4 ;  /* 0x0000000113057824 */ /* 0x000fc800078e0204 */
[----:B------:R-:W1:Y:S04]  /*2620*/  LDC.64 R12, c[0x0][0x388] ;  /* 0x0000e200ff0c7b82 */ /* 0x000e680000000a00 */
[----:B------:R-:W2:Y:S01]  /*2630*/  LD.E R3, desc[UR4][R10.64] ;  /* 0x000000040a037980 */ /* 0x000ea2000c101900 */
[----:B0-----:R-:W-:Y:S01]  /*2640*/  IMAD.WIDE.U32 R14, R5, 0x4, R14 ;  /* 0x00000004050e7825 */ /* 0x001fe200078e000e */
[----:B------:R-:W-:-:S04]  /*2650*/  IADD3 R9, P0, PT, R19, R4, RZ ;  /* 0x0000000413097210 */ /* 0x000fc80007f1e0ff */
[----:B--2---:R0:W-:Y:S04]  /*2660*/  STG.E desc[UR4][R14.64], R3 ;  /* 0x000000030e007986 */ /* 0x0041e8000c101904 */
[----:B------:R-:W2:Y:S01]  /*2670*/  LD.E R5, desc[UR6][R10.64+0x4] ;  /* 0x000004060a057980 */ /* 0x000ea2000c101900 */
[----:B------:R-:W-:Y:S01]  /*2680*/  IMAD.X R20, RZ, RZ, RZ, P0 ;  /* 0x000000ffff147224 */ /* 0x000fe200000e06ff */
[----:B-1----:R-:W-:-:S04]  /*2690*/  LEA R12, P0, R9, R12, 0x2 ;  /* 0x0000000c090c7211 */ /* 0x002fc800078010ff */
[----:B------:R-:W-:-:S05]  /*26a0*/  LEA.HI.X R13, R9, R13, R20, 0x2, P0 ;  /* 0x0000000d090d7211 */ /* 0x000fca00000f1414 */
[----:B--2---:R1:W-:Y:S04]  /*26b0*/  STG.E desc[UR4][R12.64+0x4], R5 ;  /* 0x000004050c007986 */ /* 0x0043e8000c101904 */
[----:B------:R-:W2:Y:S04]  /*26c0*/  LD.E R9, desc[UR6][R10.64+0x8] ;  /* 0x000008060a097980 */ /* 0x000ea8000c101900 */
[----:B--2---:R2:W-:Y:S04]  /*26d0*/  STG.E desc[UR4][R12.64+0x8], R9 ;  /* 0x000008090c007986 */ /* 0x0045e8000c101904 */
[----:B0-----:R-:W3:Y:S04]  /*26e0*/  LD.E R3, desc[UR6][R10.64+0xc] ;  /* 0x00000c060a037980 */ /* 0x001ee8000c101900 */
[----:B---3--:R0:W-:Y:S04]  /*26f0*/  STG.E desc[UR4][R12.64+0xc], R3 ;  /* 0x00000c030c007986 */ /* 0x0081e8000c101904 */
[----:B------:R-:W3:Y:S04]  /*2700*/  LD.E R15, desc[UR6][R10.64+0x10] ;  /* 0x000010060a0f7980 */ /* 0x000ee8000c101900 */
[----:B---3--:R3:W-:Y:S04]  /*2710*/  STG.E desc[UR4][R12.64+0x10], R15 ;  /* 0x0000100f0c007986 */ /* 0x0087e8000c101904 */
[----:B-1----:R-:W4:Y:S04]  /*2720*/  LD.E R5, desc[UR6][R10.64+0x14] ;  /* 0x000014060a057980 */ /* 0x002f28000c101900 */
[----:B----4-:R3:W-:Y:S04]  /*2730*/  STG.E desc[UR4][R12.64+0x14], R5 ;  /* 0x000014050c007986 */ /* 0x0107e8000c101904 */
[----:B--2---:R-:W2:Y:S04]  /*2740*/  LD.E R9, desc[UR6][R10.64+0x18] ;  /* 0x000018060a097980 */ /* 0x004ea8000c101900 */
[----:B--2---:R3:W-:Y:S04]  /*2750*/  STG.E desc[UR4][R12.64+0x18], R9 ;  /* 0x000018090c007986 */ /* 0x0047e8000c101904 */
[----:B0-----:R-:W2:Y:S01]  /*2760*/  LD.E R3, desc[UR6][R10.64+0x1c] ;  /* 0x00001c060a037980 */ /* 0x001ea2000c101900 */
[----:B------:R-:W-:-:S03]  /*2770*/  VIADD R4, R4, 0x8 ;  /* 0x0000000804047836 */ /* 0x000fc60000000000 */
[----:B--2---:R3:W-:Y:S04]  /*2780*/  STG.E desc[UR4][R12.64+0x1c], R3 ;  /* 0x00001c030c007986 */ /* 0x0047e8000c101904 */
.L_x_72:
[----:B------:R-:W-:Y:S05]  /*2790*/  @!P1 BRA `(.L_x_71) ;  /* 0x0000000000c49947 */ /* 0x000fea0003800000 */
[----:B------:R-:W-:Y:S02]  /*27a0*/  ISETP.GE.U32.AND P0, PT, R0, 0x4, PT ;  /* 0x000000040000780c */ /* 0x000fe40003f06070 */
[----:B------:R-:W-:-:S04]  /*27b0*/  LOP3.LUT R8, R8, 0x3, RZ, 0xc0, !PT ;  /* 0x0000000308087812 */ /* 0x000fc800078ec0ff */
[----:B------:R-:W-:-:S07]  /*27c0*/  ISETP.NE.AND P1, PT, R8, RZ, PT ;  /* 0x000000ff0800720c */ /* 0x000fce0003f25270 */
[----:B------:R-:W-:Y:S06]  /*27d0*/  @!P0 BRA `(.L_x_73) ;  /* 0x0000000000588947 */ /* 0x000fec0003800000 */
[----:B------:R-:W-:Y:S01]  /*27e0*/  R2UR UR4, R6 ;  /* 0x00000000060472ca */ /* 0x000fe200000e0000 */
[----:B-1----:R-:W-:Y:S01]  /*27f0*/  IMAD.WIDE.U32 R10, R4, 0x4, R16 ;  /* 0x00000004040a7825 */ /* 0x002fe200078e0010 */
[----:B------:R-:W-:Y:S01]  /*2800*/  R2UR UR5, R7 ;  /* 0x00000000070572ca */ /* 0x000fe200000e0000 */
[----:B---3--:R-:W0:-:S12]  /*2810*/  LDC.64 R12, c[0x0][0x388] ;  /* 0x0000e200ff0c7b82 */ /* 0x008e180000000a00 */
[----:B------:R-:W2:Y:S01]  /*2820*/  LD.E R3, desc[UR4][R10.64] ;  /* 0x000000040a037980 */ /* 0x000ea2000c101900 */
[----:B------:R-:W-:Y:S01]  /*2830*/  R2UR UR6, R6 ;  /* 0x00000000060672ca */ /* 0x000fe200000e0000 */
[----:B------:R-:W-:Y:S01]  /*2840*/  IMAD.IADD R15, R19, 0x1, R4 ;  /* 0x00000001130f7824 */ /* 0x000fe200078e0204 */
[----:B------:R-:W-:-:S03]  /*2850*/  R2UR UR7, R7 ;  /* 0x00000000070772ca */ /* 0x000fc600000e0000 */
[----:B0-----:R-:W-:Y:S02]  /*2860*/  IMAD.WIDE.U32 R14, R15, 0x4, R12 ;  /* 0x000000040f0e7825 */ /* 0x001fe400078e000c */
[----:B------:R-:W0:Y:S03]  /*2870*/  LDC.64 R12, c[0x0][0x388] ;  /* 0x0000e200ff0c7b82 */ /* 0x000e260000000a00 */
[----:B--2---:R1:W-:Y:S05]  /*2880*/  STG.E desc[UR4][R14.64], R3 ;  /* 0x000000030e007986 */ /* 0x0043ea000c101904 */
[----:B------:R-:W2:Y:S01]  /*2890*/  LD.E R5, desc[UR6][R10.64+0x4] ;  /* 0x000004060a057980 */ /* 0x000ea2000c101900 */
[----:B------:R-:W-:-:S05]  /*28a0*/  IADD3 R0, P0, PT, R19, R4, RZ ;  /* 0x0000000413007210 */ /* 0x000fca0007f1e0ff */
[----:B------:R-:W-:Y:S01]  /*28b0*/  IMAD.X R9, RZ, RZ, RZ, P0 ;  /* 0x000000ffff097224 */ /* 0x000fe200000e06ff */
[----:B0-----:R-:W-:-:S04]  /*28c0*/  LEA R12, P0, R0, R12, 0x2 ;  /* 0x0000000c000c7211 */ /* 0x001fc800078010ff */
[----:B------:R-:W-:-:S05]  /*28d0*/  LEA.HI.X R13, R0, R13, R9, 0x2, P0 ;  /* 0x0000000d000d7211 */ /* 0x000fca00000f1409 */
[----:B--2---:R0:W-:Y:S04]  /*28e0*/  STG.E desc[UR4][R12.64+0x4], R5 ;  /* 0x000004050c007986 */ /* 0x0041e8000c101904 */
[----:B------:R-:W2:Y:S04]  /*28f0*/  LD.E R9, desc[UR6][R10.64+0x8] ;  /* 0x000008060a097980 */ /* 0x000ea8000c101900 */
[----:B--2---:R0:W-:Y:S04]  /*2900*/  STG.E desc[UR4][R12.64+0x8], R9 ;  /* 0x000008090c007986 */ /* 0x0041e8000c101904 */
[----:B-1----:R-:W2:Y:S01]  /*2910*/  LD.E R3, desc[UR6][R10.64+0xc] ;  /* 0x00000c060a037980 */ /* 0x002ea2000c101900 */
[----:B------:R-:W-:-:S03]  /*2920*/  VIADD R4, R4, 0x4 ;  /* 0x0000000404047836 */ /* 0x000fc60000000000 */
[----:B--2---:R0:W-:Y:S04]  /*2930*/  STG.E desc[UR4][R12.64+0xc], R3 ;  /* 0x00000c030c007986 */ /* 0x0041e8000c101904 */
.L_x_73:
[----:B------:R-:W-:Y:S05]  /*2940*/  @!P1 BRA `(.L_x_71) ;  /* 0x0000000000589947 */ /* 0x000fea0003800000 */
[----:B0--3--:R-:W0:Y:S01]  /*2950*/  LDC.64 R12, c[0x0][0x388] ;  /* 0x0000e200ff0c7b82 */ /* 0x009e220000000a00 */
[----:B------:R-:W-:Y:S02]  /*2960*/  IMAD.IADD R5, R19, 0x1, R4 ;  /* 0x0000000113057824 */ /* 0x000fe400078e0204 */
[----:B-1----:R-:W-:-:S04]  /*2970*/  IMAD.WIDE.U32 R10, R4, 0x4, R16 ;  /* 0x00000004040a7825 */ /* 0x002fc800078e0010 */
[----:B------:R-:W-:Y:S02]  /*2980*/  IMAD.MOV R8, RZ, RZ, -R8 ;  /* 0x000000ffff087224 */ /* 0x000fe400078e0a08 */
[----:B0-----:R-:W-:-:S04]  /*2990*/  IMAD.WIDE.U32 R4, R5, 0x4, R12 ;  /* 0x0000000405047825 */ /* 0x001fc800078e000c */
[----:B------:R-:W-:Y:S02]  /*29a0*/  IMAD.MOV.U32 R0, RZ, RZ, R4 ;  /* 0x000000ffff007224 */ /* 0x000fe400078e0004 */
[----:B------:R-:W-:-:S07]  /*29b0*/  IMAD.MOV.U32 R9, RZ, RZ, R5 ;  /* 0x000000ffff097224 */ /* 0x000fce00078e0005 */
.L_x_74:
[----:B------:R-:W-:Y:S01]  /*29c0*/  R2UR UR4, R6 ;  /* 0x00000000060472ca */ /* 0x000fe200000e0000 */
[----:B--2---:R-:W-:Y:S01]  /*29d0*/  IMAD.MOV.U32 R4, RZ, RZ, R10 ;  /* 0x000000ffff047224 */ /* 0x004fe200078e000a */
[----:B------:R-:W-:Y:S01]  /*29e0*/  R2UR UR5, R7 ;  /* 0x00000000070572ca */ /* 0x000fe200000e0000 */
[----:B------:R-:W-:-:S12]  /*29f0*/  IMAD.MOV.U32 R5, RZ, RZ, R11 ;  /* 0x000000ffff057224 */ /* 0x000fd800078e000b */
[----:B------:R0:W2:Y:S01]  /*2a00*/  LD.E R3, desc[UR4][R4.64] ;  /* 0x0000000404037980 */ /* 0x0000a2000c101900 */
[----:B------:R-:W-:Y:S01]  /*2a10*/  VIADD R8, R8, 0x1 ;  /* 0x0000000108087836 */ /* 0x000fe20000000000 */
[----:B------:R-:W-:-:S04]  /*2a20*/  IADD3 R10, P2, PT, R10, 0x4, RZ ;  /* 0x000000040a0a7810 */ /* 0x000fc80007f5e0ff */
[----:B------:R-:W-:Y:S01]  /*2a30*/  ISETP.NE.AND P0, PT, R8, RZ, PT ;  /* 0x000000ff0800720c */ /* 0x000fe20003f05270 */
[----:B------:R-:W-:Y:S02]  /*2a40*/  IMAD.X R11, RZ, RZ, R11, P2 ;  /* 0x000000ffff0b7224 */ /* 0x000fe400010e060b */
[----:B0-----:R-:W-:Y:S01]  /*2a50*/  IMAD.MOV.U32 R4, RZ, RZ, R0 ;  /* 0x000000ffff047224 */ /* 0x001fe200078e0000 */
[----:B------:R-:W-:Y:S01]  /*2a60*/  IADD3 R0, P1, PT, R0, 0x4, RZ ;  /* 0x0000000400007810 */ /* 0x000fe20007f3e0ff */
[----:B------:R-:W-:-:S04]  /*2a70*/  IMAD.MOV.U32 R5, RZ, RZ, R9 ;  /* 0x000000ffff057224 */ /* 0x000fc800078e0009 */
[----:B------:R-:W-:Y:S01]  /*2a80*/  IMAD.X R9, RZ, RZ, R9, P1 ;  /* 0x000000ffff097224 */ /* 0x000fe200008e0609 */
[----:B--2---:R2:W-:Y:S03]  /*2a90*/  STG.E desc[UR4][R4.64], R3 ;  /* 0x0000000304007986 */ /* 0x0045e6000c101904 */
[----:B------:R-:W-:Y:S05]  /*2aa0*/  @P0 BRA `(.L_x_74) ;  /* 0xfffffffc00c40947 */ /* 0x000fea000383ffff */
.L_x_71:
[----:B------:R-:W-:Y:S05]  /*2ab0*/  BSYNC.RECONVERGENT B0 ;  /* 0x0000000000007941 */ /* 0x000fea0003800200 */
.L_x_68:
[----:B------:R-:W-:Y:S01]  /*2ac0*/  MOV R19, 0x8 ;  /* 0x0000000800137802 */ /* 0x000fe20000000f00 */
[----:B0-2---:R-:W-:Y:S02]  /*2ad0*/  IMAD.MOV.U32 R4, RZ, RZ, R16 ;  /* 0x000000ffff047224 */ /* 0x005fe400078e0010 */
[----:B---3--:R-:W-:Y:S01]  /*2ae0*/  IMAD.MOV.U32 R5, RZ, RZ, R17 ;  /* 0x000000ffff057224 */ /* 0x008fe200078e0011 */
[----:B------:R0:W2:Y:S06]  /*2af0*/  LDC.64 R6, c[0x4][R19] ;  /* 0x0100000013067b82 */ /* 0x0000ac0000000a00 */
[----:B-1----:R-:W-:-:S07]  /*2b00*/  LEPC R20, `(.L_x_75) ;  /* 0x000000001014794e */ /* 0x002fce0000000000 */
[----:B0-2---:R-:W-:Y:S05]  /*2b10*/  CALL.ABS.NOINC R6 ;  /* 0x0000000006007343 */ /* 0x005fea0003c00000 */
.L_x_75:
[----:B------:R0:W1:Y:S01]  /*2b20*/  LDC.64 R6, c[0x4][R19] ;  /* 0x0100000013067b82 */ /* 0x0000620000000a00 */
[----:B------:R-:W-:Y:S02]  /*2b30*/  IMAD.MOV.U32 R4, RZ, RZ, R18 ;  /* 0x000000ffff047224 */ /* 0x000fe400078e0012 */
[----:B------:R-:W-:-:S07]  /*2b40*/  IMAD.MOV.U32 R5, RZ, RZ, R2 ;  /* 0x000000ffff057224 */ /* 0x000fce00078e0002 */
[----:B------:R-:W-:-:S07]  /*2b50*/  LEPC R20, `(.L_x_76) ;  /* 0x000000001014794e */ /* 0x000fce0000000000 */
[----:B01----:R-:W-:Y:S05]  /*2b60*/  CALL.ABS.NOINC R6 ;  /* 0x0000000006007343 */ /* 0x003fea0003c00000 */
.L_x_76:
[----:B------:R-:W-:Y:S05]  /*2b70*/  EXIT ;  /* 0x000000000000794d */ /* 0x000fea0003800000 */
.L_x_77:
        /* <DEDUP_REMOVED lines=16> */
.L_x_83:


//--------------------- .text._Z25initializeDistancesKernelPii --------------------------
	.section	.text._Z25initializeDistancesKernelPii,"ax",@progbits
	.align	128
        .global         _Z25initializeDistancesKernelPii
        .type           _Z25initializeDistancesKernelPii,@function
        .size           _Z25initializeDistancesKernelPii,(.L_x_84 - _Z25initializeDistancesKernelPii)
        .other          _Z25initializeDistancesKernelPii,@"STO_CUDA_ENTRY STV_DEFAULT"
_Z25initializeDistancesKernelPii:
.text._Z25initializeDistancesKernelPii:
[----:B------:R-:W-:Y:S01]  /*0000*/  LDC R1, c[0x0][0x37c] ;  /* 0x0000df00ff017b82 */ /* 0x000fe20000000800 */
[----:B------:R-:W0:Y:S07]  /*0010*/  S2R R3, SR_TID.X ;  /* 0x0000000000037919 */ /* 0x000e2e0000002100 */
[----:B------:R-:W0:Y:S08]  /*0020*/  S2UR UR4, SR_CTAID.X ;  /* 0x00000000000479c3 */ /* 0x000e300000002500 */
[----:B------:R-:W0:Y:S08]  /*0030*/  LDC R0, c[0x0][0x360] ;  /* 0x0000d800ff007b82 */ /* 0x000e300000000800 */
[----:B------:R-:W1:Y:S01]  /*0040*/  LDC R5, c[0x0][0x388] ;  /* 0x0000e200ff057b82 */ /* 0x000e620000000800 */
[----:B0-----:R-:W-:-:S02]  /*0050*/  IMAD R0, R0, UR4, R3 ;  /* 0x0000000400007c24 */ /* 0x001fc4000f8e0203 */
[----:B-1----:R-:W-:-:S05]  /*0060*/  IMAD R3, R5, R5, RZ ;  /* 0x0000000505037224 */ /* 0x002fca00078e02ff */
[----:B------:R-:W-:-:S13]  /*0070*/  ISETP.GE.AND P0, PT, R0, R3, PT ;  /* 0x000000030000720c */ /* 0x000fda0003f06270 */
[----:B------:R-:W-:Y:S05]  /*0080*/  @P0 EXIT ;  /* 0x000000000000094d */ /* 0x000fea0003800000 */
[----:B------:R-:W-:Y:S01]  /*0090*/  IABS R7, R5 ;  /* 0x0000000500077213 */ /* 0x000fe20000000000 */
[----:B------:R-:W0:Y:S03]  /*00a0*/  LDCU.64 UR4, c[0x0][0x358] ;  /* 0x00006b00ff0477ac */ /* 0x000e260008000a00 */
[----:B------:R-:W1:Y:S08]  /*00b0*/  I2F.RP R4, R7 ;  /* 0x0000000700047306 */ /* 0x000e700000209400 */
[----:B-1----:R-:W1:Y:S02]  /*00c0*/  MUFU.RCP R4, R4 ;  /* 0x0000000400047308 */ /* 0x002e640000001000 */
[----:B-1----:R-:W-:-:S06]  /*00d0*/  VIADD R2, R4, 0xffffffe ;  /* 0x0ffffffe04027836 */ /* 0x002fcc0000000000 */
[----:B------:R1:W2:Y:S02]  /*00e0*/  F2I.FTZ.U32.TRUNC.NTZ R3, R2 ;  /* 0x0000000200037305 */ /* 0x0002a4000021f000 */
[----:B-1----:R-:W-:Y:S02]  /*00f0*/  HFMA2 R2, -RZ, RZ, 0, 0 ;  /* 0x00000000ff027431 */ /* 0x002fe400000001ff */
[----:B--2---:R-:W-:-:S04]  /*0100*/  IMAD.MOV R6, RZ, RZ, -R3 ;  /* 0x000000ffff067224 */ /* 0x004fc800078e0a03 */
[----:B------:R-:W-:Y:S01]  /*0110*/  IMAD R9, R6, R7, RZ ;  /* 0x0000000706097224 */ /* 0x000fe200078e02ff */
[----:B------:R-:W-:-:S03]  /*0120*/  IABS R6, R0 ;  /* 0x0000000000067213 */ /* 0x000fc60000000000 */
[----:B------:R-:W-:Y:S01]  /*0130*/  IMAD.HI.U32 R3, R3, R9, R2 ;  /* 0x0000000903037227 */ /* 0x000fe200078e0002 */
[----:B------:R-:W-:-:S04]  /*0140*/  LOP3.LUT R2, R0, R5, RZ, 0x3c, !PT ;  /* 0x0000000500027212 */ /* 0x000fc800078e3cff */
[----:B------:R-:W-:Y:S01]  /*0150*/  ISETP.GE.AND P1, PT, R2, RZ, PT ;  /* 0x000000ff0200720c */ /* 0x000fe20003f26270 */
[----:B------:R-:W-:-:S04]  /*0160*/  IMAD.HI.U32 R3, R3, R6, RZ ;  /* 0x0000000603037227 */ /* 0x000fc800078e00ff */
[----:B------:R-:W-:-:S04]  /*0170*/  IMAD.MOV R4, RZ, RZ, -R3 ;  /* 0x000000ffff047224 */ /* 0x000fc800078e0a03 */
[----:B------:R-:W-:-:S05]  /*0180*/  IMAD R4, R7, R4, R6 ;  /* 0x0000000407047224 */ /* 0x000fca00078e0206 */
[----:B------:R-:W-:-:S13]  /*0190*/  ISETP.GT.U32.AND P2, PT, R7, R4, PT ;  /* 0x000000040700720c */ /* 0x000fda0003f44070 */
[-C--:B------:R-:W-:Y:S01]  /*01a0*/  @!P2 IADD3 R4, PT, PT, R4, -R7.reuse, RZ ;  /* 0x800000070404a210 */ /* 0x080fe20007ffe0ff */
[----:B------:R-:W-:Y:S01]  /*01b0*/  @!P2 VIADD R3, R3, 0x1 ;  /* 0x000000010303a836 */ /* 0x000fe20000000000 */
[----:B------:R-:W-:Y:S02]  /*01c0*/  ISETP.NE.AND P2, PT, R5, RZ, PT ;  /* 0x000000ff0500720c */ /* 0x000fe40003f45270 */
[----:B------:R-:W-:-:S13]  /*01d0*/  ISETP.GE.U32.AND P0, PT, R4, R7, PT ;  /* 0x000000070400720c */ /* 0x000fda0003f06070 */
[----:B------:R-:W-:-:S05]  /*01e0*/  @P0 IADD3 R3, PT, PT, R3, 0x1, RZ ;  /* 0x0000000103030810 */ /* 0x000fca0007ffe0ff */
[----:B------:R-:W-:Y:S01]  /*01f0*/  @!P1 IMAD.MOV R3, RZ, RZ, -R3 ;  /* 0x000000ffff039224 */ /* 0x000fe200078e0a03 */
[----:B------:R-:W-:-:S04]  /*0200*/  @!P2 LOP3.LUT R3, RZ, R5, RZ, 0x33, !PT ;  /* 0x00000005ff03a212 */ /* 0x000fc800078e33ff */
[----:B------:R-:W-:-:S05]  /*0210*/  IADD3 R2, PT, PT, -R3, RZ, RZ ;  /* 0x000000ff03027210 */ /* 0x000fca0007ffe1ff */
[----:B------:R-:W-:-:S05]  /*0220*/  IMAD R2, R5, R2, R0 ;  /* 0x0000000205027224 */ /* 0x000fca00078e0200 */
[----:B------:R-:W-:-:S13]  /*0230*/  ISETP.NE.AND P0, PT, R3, R2, PT ;  /* 0x000000020300720c */ /* 0x000fda0003f05270 */
[----:B------:R-:W1:Y:S02]  /*0240*/  @!P0 LDC.64 R2, c[0x0][0x380] ;  /* 0x0000e000ff028b82 */ /* 0x000e640000000a00 */
[----:B-1----:R-:W-:-:S05]  /*0250*/  @!P0 IMAD.WIDE R2, R0, 0x4, R2 ;  /* 0x0000000400028825 */ /* 0x002fca00078e0202 */
[----:B0-----:R0:W-:Y:S01]  /*0260*/  @!P0 STG.E desc[UR4][R2.64], RZ ;  /* 0x000000ff02008986 */ /* 0x0011e2000c101904 */
[----:B------:R-:W-:Y:S05]  /*0270*/  @!P0 EXIT ;  /* 0x000000000000894d */ /* 0x000fea0003800000 */
[----:B0-----:R-:W0:Y:S01]  /*0280*/  LDC.64 R2, c[0x0][0x380] ;  /* 0x0000e000ff027b82 */ /* 0x001e220000000a00 */
[----:B------:R-:W-:Y:S01]  /*0290*/  MOV R5, 0x7fffffff ;  /* 0x7fffffff00057802 */ /* 0x000fe20000000f00 */
[----:B0-----:R-:W-:-:S05]  /*02a0*/  IMAD.WIDE R2, R0, 0x4, R2 ;  /* 0x0000000400027825 */ /* 0x001fca00078e0202 */
[----:B------:R-:W-:Y:S01]  /*02b0*/  STG.E desc[UR4][R2.64], R5 ;  /* 0x0000000502007986 */ /* 0x000fe2000c101904 */
[----:B------:R-:W-:Y:S05]  /*02c0*/  EXIT ;  /* 0x000000000000794d */ /* 0x000fea0003800000 */
.L_x_78:
        /* <DEDUP_REMOVED lines=11> */
.L_x_84:


//--------------------- .nv.shared.reserved.0     --------------------------
	.section	.nv.shared.reserved.0,"aw",@nobits
	.weak		__nv_reservedSMEM_offset_0_alias
	.size		__nv_reservedSMEM_offset_0_alias, 0, 64
	.other		__nv_reservedSMEM_offset_0_alias,@"STO_CUDA_RESERVED_SHARED STV_DEFAULT"
__nv_reservedSMEM_offset_0_alias:
	.zero		0
	.zero		64


//--------------------- .nv.constant0._Z22evaluateSheltersKernelPiS_S_Pfiiiibi --------------------------
	.section	.nv.constant0._Z22evaluateSheltersKernelPiS_S_Pfiiiibi,"a",@progbits
	.sectionflags	@""
	.align	4
.nv.constant0._Z22evaluateSheltersKernelPiS_S_Pfiiiibi:
	.zero		952


//--------------------- .nv.constant0._Z21adjListToMatrixKernelPiS_ii --------------------------
	.section	.nv.constant0._Z21adjListToMatrixKernelPiS_ii,"a",@progbits
	.sectionflags	@""
	.align	4
.nv.constant0._Z21adjListToMatrixKernelPiS_ii:
	.zero		920


//--------------------- .nv.constant0._Z24pathReconstructionKernelPiS_S_ii --------------------------
	.section	.nv.constant0._Z24pathReconstructionKernelPiS_S_ii,"a",@progbits
	.sectionflags	@""
	.align	4
.nv.constant0._Z24pathReconstructionKernelPiS_S_ii:
	.zero		928


//--------------------- .nv.constant0._Z22parallelDijkstraKernelPiS_S_i --------------------------
	.section	.nv.constant0._Z22parallelDijkstraKernelPiS_S_i,"a",@progbits
	.sectionflags	@""
	.align	4
.nv.constant0._Z22parallelDijkstraKernelPiS_S_i:
	.zero		924


//--------------------- .nv.constant0._Z25initializeDistancesKernelPii --------------------------
	.section	.nv.constant0._Z25initializeDistancesKernelPii,"a",@progbits
	.sectionflags	@""
	.align	4
.nv.constant0._Z25initializeDistancesKernelPii:
	.zero		908


//--------------------- SYMBOLS --------------------------

	.type		.nv.reservedSmem.offset0,@object
	.size		.nv.reservedSmem.offset0,0x4
	.type		malloc,@function
	.type		free,@function
